	.target	sm_90a

	.elftype	@"ET_EXEC"


//--------------------- .note.nv.tkinfo           --------------------------
	.section	.note.nv.tkinfo,"",@"SHT_NOTE"
	.sectionflags	@"SHF_NOTE_NV_TKINFO"
	.tkinfo
        /*0018*/ 	.word	0x00000002
        /*0030*/ 	.string	""
        /*0030*/ 	.string	"ptxas"
        /*0030*/ 	.string	"Cuda compilation tools, release 13.0, V13.0.88"
        /*0030*/ 	.string	"Build cuda_13.0.r13.0/compiler.36424714_0"
        /*0030*/ 	.string	"-arch sm_90a -m 64 "



//--------------------- .note.nv.cuinfo           --------------------------
	.section	.note.nv.cuinfo,"",@"SHT_NOTE"
	.sectionflags	@"SHF_NOTE_NV_CUINFO"
        /*0018*/ 	.short	0x0002
        /*001a*/ 	.short	0x005a
        /*001c*/ 	.short	0x0082
	.zero		2


//--------------------- .nv.info                  --------------------------
	.section	.nv.info,"",@"SHT_CUDA_INFO"
	.align	4


	//----- nvinfo : EIATTR_REGCOUNT
	.align		4
        /*0000*/ 	.byte	0x04, 0x2f
        /*0002*/ 	.short	(.L_16 - .L_15)
	.align		4
.L_15:
        /*0004*/ 	.word	index@(_ZN7cutlass13device_kernelINS_4gemm6kernel13GemmUniversalIN4cute5tupleIJiiiiEEENS1_10collective13CollectiveMmaINS1_39MainloopSm90TmaGmmaRmemAWarpSpecializedILi7ENS5_IJNS4_1CILi1EEESB_SB_EEENS1_35KernelTmaWarpSpecializedCooperativeEEENS5_IJNSA_ILi128EEESF_NSA_ILi32EEEEEEfNS5_IJSB_llEEEfNS5_IJlSB_lEEENS4_8TiledMMAINS4_8MMA_AtomIJNS4_4SM904GMMA30MMA_64x128x8_F32TF32TF32_RS_TNILNSN_7ScaleInE1ELSP_1EEEEEENS4_6LayoutINS5_IJNSA_ILi2EEESB_SB_EEENS5_IJSB_NSA_ILi0EEESV_EEEEENS5_IJNS4_10UnderscoreESY_SY_EEEEENS4_13SM90_TMA_LOADENS4_14ComposedLayoutINS4_7SwizzleILi1ELi4ELi3EEENS4_18smem_ptr_flag_bitsILi32EEENSS_INS5_IJNSA_ILi8EEES17_EEENS5_IJSB_S17_EEEEEEENS4_9Copy_AtomIJNS4_39AutoVectorizingCopyWithAssumedAlignmentILi128EEEfEEENS4_8identityES11_NS12_INS13_ILi3ELi4ELi3EEES16_NSS_INS5_IJS17_SG_EEENS5_IJSG_SB_EEEEEEEvS1G_EENS_8epilogue10collective6detail29Sm90TmaWarpSpecializedAdapterINS1O_15DefaultEpilogueIfSJ_SJ_NS1N_6thread17LinearCombinationIfLi1EffLNS1S_9ScaleType4KindE0ELNS_15FloatRoundStyleE2EfEENS1_15EpilogueDefaultEEEEEvvEEEEvNT_6ParamsE)
        /*0008*/ 	.word	0x000000a8


	//----- nvinfo : EIATTR_FRAME_SIZE
	.align		4
.L_16:
        /*000c*/ 	.byte	0x04, 0x11
        /*000e*/ 	.short	(.L_18 - .L_17)
	.align		4
.L_17:
        /*0010*/ 	.word	index@(_ZN7cutlass13device_kernelINS_4gemm6kernel13GemmUniversalIN4cute5tupleIJiiiiEEENS1_10collective13CollectiveMmaINS1_39MainloopSm90TmaGmmaRmemAWarpSpecializedILi7ENS5_IJNS4_1CILi1EEESB_SB_EEENS1_35KernelTmaWarpSpecializedCooperativeEEENS5_IJNSA_ILi128EEESF_NSA_ILi32EEEEEEfNS5_IJSB_llEEEfNS5_IJlSB_lEEENS4_8TiledMMAINS4_8MMA_AtomIJNS4_4SM904GMMA30MMA_64x128x8_F32TF32TF32_RS_TNILNSN_7ScaleInE1ELSP_1EEEEEENS4_6LayoutINS5_IJNSA_ILi2EEESB_SB_EEENS5_IJSB_NSA_ILi0EEESV_EEEEENS5_IJNS4_10UnderscoreESY_SY_EEEEENS4_13SM90_TMA_LOADENS4_14ComposedLayoutINS4_7SwizzleILi1ELi4ELi3EEENS4_18smem_ptr_flag_bitsILi32EEENSS_INS5_IJNSA_ILi8EEES17_EEENS5_IJSB_S17_EEEEEEENS4_9Copy_AtomIJNS4_39AutoVectorizingCopyWithAssumedAlignmentILi128EEEfEEENS4_8identityES11_NS12_INS13_ILi3ELi4ELi3EEES16_NSS_INS5_IJS17_SG_EEENS5_IJSG_SB_EEEEEEEvS1G_EENS_8epilogue10collective6detail29Sm90TmaWarpSpecializedAdapterINS1O_15DefaultEpilogueIfSJ_SJ_NS1N_6thread17LinearCombinationIfLi1EffLNS1S_9ScaleType4KindE0ELNS_15FloatRoundStyleE2EfEENS1_15EpilogueDefaultEEEEEvvEEEEvNT_6ParamsE)
        /*0014*/ 	.word	0x00000000


	//----- nvinfo : EIATTR_MIN_STACK_SIZE
	.align		4
.L_18:
        /*0018*/ 	.byte	0x04, 0x12
        /*001a*/ 	.short	(.L_20 - .L_19)
	.align		4
.L_19:
        /*001c*/ 	.word	index@(_ZN7cutlass13device_kernelINS_4gemm6kernel13GemmUniversalIN4cute5tupleIJiiiiEEENS1_10collective13CollectiveMmaINS1_39MainloopSm90TmaGmmaRmemAWarpSpecializedILi7ENS5_IJNS4_1CILi1EEESB_SB_EEENS1_35KernelTmaWarpSpecializedCooperativeEEENS5_IJNSA_ILi128EEESF_NSA_ILi32EEEEEEfNS5_IJSB_llEEEfNS5_IJlSB_lEEENS4_8TiledMMAINS4_8MMA_AtomIJNS4_4SM904GMMA30MMA_64x128x8_F32TF32TF32_RS_TNILNSN_7ScaleInE1ELSP_1EEEEEENS4_6LayoutINS5_IJNSA_ILi2EEESB_SB_EEENS5_IJSB_NSA_ILi0EEESV_EEEEENS5_IJNS4_10UnderscoreESY_SY_EEEEENS4_13SM90_TMA_LOADENS4_14ComposedLayoutINS4_7SwizzleILi1ELi4ELi3EEENS4_18smem_ptr_flag_bitsILi32EEENSS_INS5_IJNSA_ILi8EEES17_EEENS5_IJSB_S17_EEEEEEENS4_9Copy_AtomIJNS4_39AutoVectorizingCopyWithAssumedAlignmentILi128EEEfEEENS4_8identityES11_NS12_INS13_ILi3ELi4ELi3EEES16_NSS_INS5_IJS17_SG_EEENS5_IJSG_SB_EEEEEEEvS1G_EENS_8epilogue10collective6detail29Sm90TmaWarpSpecializedAdapterINS1O_15DefaultEpilogueIfSJ_SJ_NS1N_6thread17LinearCombinationIfLi1EffLNS1S_9ScaleType4KindE0ELNS_15FloatRoundStyleE2EfEENS1_15EpilogueDefaultEEEEEvvEEEEvNT_6ParamsE)
        /*0020*/ 	.word	0x00000000
.L_20:


//--------------------- .nv.compat                --------------------------
	.section	.nv.compat,"",@"SHT_CUDA_COMPAT_INFO"
	.align	4
        /*0000*/ 	.byte	0x02, 0x09, 0x01, 0x00, 0x02, 0x02, 0x04, 0x00, 0x02, 0x05, 0x05, 0x00, 0x03, 0x07, 0x01, 0x01
        /*0010*/ 	.byte	0x02, 0x03, 0x01, 0x00, 0x02, 0x06, 0x01, 0x00, 0x04, 0x0b, 0x08, 0x00, 0x00, 0x00, 0x00, 0x00
        /*0020*/ 	.byte	0x00, 0x00, 0x00, 0x00


//--------------------- .nv.info._ZN7cutlass13device_kernelINS_4gemm6kernel13GemmUniversalIN4cute5tupleIJiiiiEEENS1_10collective13CollectiveMmaINS1_39MainloopSm90TmaGmmaRmemAWarpSpecializedILi7ENS5_IJNS4_1CILi1EEESB_SB_EEENS1_35KernelTmaWarpSpecializedCooperativeEEENS5_IJNSA_ILi128EEESF_NSA_ILi32EEEEEEfNS5_IJSB_llEEEfNS5_IJlSB_lEEENS4_8TiledMMAINS4_8MMA_AtomIJNS4_4SM904GMMA30MMA_64x128x8_F32TF32TF32_RS_TNILNSN_7ScaleInE1ELSP_1EEEEEENS4_6LayoutINS5_IJNSA_ILi2EEESB_SB_EEENS5_IJSB_NSA_ILi0EEESV_EEEEENS5_IJNS4_10UnderscoreESY_SY_EEEEENS4_13SM90_TMA_LOADENS4_14ComposedLayoutINS4_7SwizzleILi1ELi4ELi3EEENS4_18smem_ptr_flag_bitsILi32EEENSS_INS5_IJNSA_ILi8EEES17_EEENS5_IJSB_S17_EEEEEEENS4_9Copy_AtomIJNS4_39AutoVectorizingCopyWithAssumedAlignmentILi128EEEfEEENS4_8identityES11_NS12_INS13_ILi3ELi4ELi3EEES16_NSS_INS5_IJS17_SG_EEENS5_IJSG_SB_EEEEEEEvS1G_EENS_8epilogue10collective6detail29Sm90TmaWarpSpecializedAdapterINS1O_15DefaultEpilogueIfSJ_SJ_NS1N_6thread17LinearCombinationIfLi1EffLNS1S_9ScaleType4KindE0ELNS_15FloatRoundStyleE2EfEENS1_15EpilogueDefaultEEEEEvvEEEEvNT_6ParamsE --------------------------
	.section	.nv.info._ZN7cutlass13device_kernelINS_4gemm6kernel13GemmUniversalIN4cute5tupleIJiiiiEEENS1_10collective13CollectiveMmaINS1_39MainloopSm90TmaGmmaRmemAWarpSpecializedILi7ENS5_IJNS4_1CILi1EEESB_SB_EEENS1_35KernelTmaWarpSpecializedCooperativeEEENS5_IJNSA_ILi128EEESF_NSA_ILi32EEEEEEfNS5_IJSB_llEEEfNS5_IJlSB_lEEENS4_8TiledMMAINS4_8MMA_AtomIJNS4_4SM904GMMA30MMA_64x128x8_F32TF32TF32_RS_TNILNSN_7ScaleInE1ELSP_1EEEEEENS4_6LayoutINS5_IJNSA_ILi2EEESB_SB_EEENS5_IJSB_NSA_ILi0EEESV_EEEEENS5_IJNS4_10UnderscoreESY_SY_EEEEENS4_13SM90_TMA_LOADENS4_14ComposedLayoutINS4_7SwizzleILi1ELi4ELi3EEENS4_18smem_ptr_flag_bitsILi32EEENSS_INS5_IJNSA_ILi8EEES17_EEENS5_IJSB_S17_EEEEEEENS4_9Copy_AtomIJNS4_39AutoVectorizingCopyWithAssumedAlignmentILi128EEEfEEENS4_8identityES11_NS12_INS13_ILi3ELi4ELi3EEES16_NSS_INS5_IJS17_SG_EEENS5_IJSG_SB_EEEEEEEvS1G_EENS_8epilogue10collective6detail29Sm90TmaWarpSpecializedAdapterINS1O_15DefaultEpilogueIfSJ_SJ_NS1N_6thread17LinearCombinationIfLi1EffLNS1S_9ScaleType4KindE0ELNS_15FloatRoundStyleE2EfEENS1_15EpilogueDefaultEEEEEvvEEEEvNT_6ParamsE,"",@"SHT_CUDA_INFO"
	.sectionflags	@""
	.align	4


	//----- nvinfo : EIATTR_CUDA_API_VERSION
	.align		4
        /*0000*/ 	.byte	0x04, 0x37
        /*0002*/ 	.short	(.L_22 - .L_21)
.L_21:
        /*0004*/ 	.word	0x00000082


	//----- nvinfo : EIATTR_KPARAM_INFO
	.align		4
.L_22:
        /*0008*/ 	.byte	0x04, 0x17
        /*000a*/ 	.short	(.L_24 - .L_23)
.L_23:
        /*000c*/ 	.word	0x00000000
        /*0010*/ 	.short	0x0000
        /*0012*/ 	.short	0x0070
        /*0014*/ 	.byte	0x00, 0xf0, 0x01, 0x10


	//----- nvinfo : EIATTR_SPARSE_MMA_MASK
	.align		4
.L_24:
        /*0018*/ 	.byte	0x03, 0x50
        /*001a*/ 	.short	0x0000


	//----- nvinfo : EIATTR_MAXREG_COUNT
	.align		4
        /*001c*/ 	.byte	0x03, 0x1b
        /*001e*/ 	.short	0x00a8


	//----- nvinfo : EIATTR_NUM_BARRIERS
	.align		4
        /*0020*/ 	.byte	0x02, 0x4c
        /*0022*/ 	.byte	0x01
	.zero		1


	//----- nvinfo : EIATTR_EXTERNS
	.align		4
        /*0024*/ 	.byte	0x04, 0x0f
        /*0026*/ 	.short	(.L_26 - .L_25)


	//   ....[0]....
	.align		4
.L_25:
        /*0028*/ 	.word	index@(__assertfail)


	//----- nvinfo : EIATTR_MERCURY_ISA_VERSION
	.align		4
.L_26:
        /*002c*/ 	.byte	0x03, 0x5f
        /*002e*/ 	.short	0x0101


	//----- nvinfo : EIATTR_INT_WARP_WIDE_INSTR_OFFSETS
	.align		4
        /*0030*/ 	.byte	0x04, 0x31
        /*0032*/ 	.short	(.L_28 - .L_27)


	//   ....[0]....
.L_27:
        /*0034*/ 	.word	0x00000420


	//   ....[1]....
        /*0038*/ 	.word	0x00000450


	//   ....[2]....
        /*003c*/ 	.word	0x00000530


	//----- nvinfo : EIATTR_COOP_GROUP_MASK_REGIDS
	.align		4
.L_28:
        /*0040*/ 	.byte	0x04, 0x29
        /*0042*/ 	.short	(.L_30 - .L_29)


	//   ....[0]....
.L_29:
        /*0044*/ 	.word	0xffffffff


	//   ....[1]....
        /*0048*/ 	.word	0xffffffff


	//   ....[2]....
        /*004c*/ 	.word	0xffffffff


	//   ....[3]....
        /*0050*/ 	.word	0xffffffff


	//   ....[4]....
        /*0054*/ 	.word	0x0500000f


	//----- nvinfo : EIATTR_COOP_GROUP_INSTR_OFFSETS
	.align		4
.L_30:
        /*0058*/ 	.byte	0x04, 0x28
        /*005a*/ 	.short	(.L_32 - .L_31)


	//   ....[0]....
.L_31:
        /*005c*/ 	.word	0x00000060


	//   ....[1]....
        /*0060*/ 	.word	0x00000070


	//   ....[2]....
        /*0064*/ 	.word	0x00000130


	//   ....[3]....
        /*0068*/ 	.word	0x00000320


	//   ....[4]....
        /*006c*/ 	.word	0x000082a0


	//----- nvinfo : EIATTR_REG_RECONFIG
	.align		4
.L_32:
        /*0070*/ 	.byte	0x01, 0x54
	.zero		2


	//----- nvinfo : EIATTR_SYSCALL_OFFSETS
	.align		4
        /*0074*/ 	.byte	0x04, 0x46
        /*0076*/ 	.short	(.L_34 - .L_33)


	//   ....[0]....
.L_33:
        /*0078*/ 	.word	0x000013e0


	//   ....[1]....
        /*007c*/ 	.word	0x00001510


	//   ....[2]....
        /*0080*/ 	.word	0x00001600


	//   ....[3]....
        /*0084*/ 	.word	0x00006d40


	//   ....[4]....
        /*0088*/ 	.word	0x00006e70


	//----- nvinfo : EIATTR_MBARRIER_INSTR_OFFSETS
	.align		4
.L_34:
        /*008c*/ 	.byte	0x04, 0x39
        /*008e*/ 	.short	(.L_36 - .L_35)


	//   ....[0]....
.L_35:
        /*0090*/ 	.word	0x00000230
        /*0094*/ 	.word	0x000000ff
        /*0098*/ 	.word	0x00000000
        /*009c*/ 	.short	0x0100
        /*009e*/ 	.byte	0x08
	.zero		1


	//   ....[1]....
        /*00a0*/ 	.word	0x00000240
        /*00a4*/ 	.word	0x000000ff
        /*00a8*/ 	.word	0x00000038
        /*00ac*/ 	.short	0x0100
        /*00ae*/ 	.byte	0x08
	.zero		1


	//   ....[2]....
        /*00b0*/ 	.word	0x00000250
        /*00b4*/ 	.word	0x000000ff
        /*00b8*/ 	.word	0x00000008
        /*00bc*/ 	.short	0x0100
        /*00be*/ 	.byte	0x08
	.zero		1


	//   ....[3]....
        /*00c0*/ 	.word	0x00000260
        /*00c4*/ 	.word	0x000000ff
        /*00c8*/ 	.word	0x00000040
        /*00cc*/ 	.short	0x0100
        /*00ce*/ 	.byte	0x08
	.zero		1


	//   ....[4]....
        /*00d0*/ 	.word	0x00000270
        /*00d4*/ 	.word	0x000000ff
        /*00d8*/ 	.word	0x00000010
        /*00dc*/ 	.short	0x0100
        /*00de*/ 	.byte	0x08
	.zero		1


	//   ....[5]....
        /*00e0*/ 	.word	0x00000280
        /*00e4*/ 	.word	0x000000ff
        /*00e8*/ 	.word	0x00000048
        /*00ec*/ 	.short	0x0100
        /*00ee*/ 	.byte	0x08
	.zero		1


	//   ....[6]....
        /*00f0*/ 	.word	0x00000290
        /*00f4*/ 	.word	0x000000ff
        /*00f8*/ 	.word	0x00000018
        /*00fc*/ 	.short	0x0100
        /*00fe*/ 	.byte	0x08
	.zero		1


	//   ....[7]....
        /*0100*/ 	.word	0x000002a0
        /*0104*/ 	.word	0x000000ff
        /*0108*/ 	.word	0x00000050
        /*010c*/ 	.short	0x0100
        /*010e*/ 	.byte	0x08
	.zero		1


	//   ....[8]....
        /*0110*/ 	.word	0x000002b0
        /*0114*/ 	.word	0x000000ff
        /*0118*/ 	.word	0x00000020
        /*011c*/ 	.short	0x0100
        /*011e*/ 	.byte	0x08
	.zero		1


	//   ....[9]....
        /*0120*/ 	.word	0x000002c0
        /*0124*/ 	.word	0x000000ff
        /*0128*/ 	.word	0x00000058
        /*012c*/ 	.short	0x0100
        /*012e*/ 	.byte	0x08
	.zero		1


	//   ....[10]....
        /*0130*/ 	.word	0x000002d0
        /*0134*/ 	.word	0x000000ff
        /*0138*/ 	.word	0x00000028
        /*013c*/ 	.short	0x0100
        /*013e*/ 	.byte	0x08
	.zero		1


	//   ....[11]....
        /*0140*/ 	.word	0x000002e0
        /*0144*/ 	.word	0x000000ff
        /*0148*/ 	.word	0x00000060
        /*014c*/ 	.short	0x0100
        /*014e*/ 	.byte	0x08
	.zero		1


	//   ....[12]....
        /*0150*/ 	.word	0x000002f0
        /*0154*/ 	.word	0x000000ff
        /*0158*/ 	.word	0x00000030
        /*015c*/ 	.short	0x0100
        /*015e*/ 	.byte	0x08
	.zero		1


	//   ....[13]....
        /*0160*/ 	.word	0x00000300
        /*0164*/ 	.word	0x000000ff
        /*0168*/ 	.word	0x00000068
        /*016c*/ 	.short	0x0100
        /*016e*/ 	.byte	0x08
	.zero		1


	//   ....[14]....
        /*0170*/ 	.word	0x000005b0
        /*0174*/ 	.word	0x000000ff
        /*0178*/ 	.word	0x00000080
        /*017c*/ 	.short	0x0100
        /*017e*/ 	.byte	0x08
	.zero		1


	//   ....[15]....
        /*0180*/ 	.word	0x00000630
        /*0184*/ 	.word	0x000000ff
        /*0188*/ 	.word	0x00000088
        /*018c*/ 	.short	0x0100
        /*018e*/ 	.byte	0x08
	.zero		1


	//   ....[16]....
        /*0190*/ 	.word	0x000016a0
        /*0194*/ 	.word	0x00000003
        /*0198*/ 	.word	0x00000000
        /*019c*/ 	.short	0x010a
        /*019e*/ 	.byte	0x3f
	.zero		1


	//   ....[17]....
        /*01a0*/ 	.word	0x000016e0
        /*01a4*/ 	.word	0x00000003
        /*01a8*/ 	.word	0x00000000
        /*01ac*/ 	.short	0x010a
        /*01ae*/ 	.byte	0x3f
	.zero		1


	//   ....[18]....
        /*01b0*/ 	.word	0x00001820
        /*01b4*/ 	.word	0x00000003
        /*01b8*/ 	.word	0x00000000
        /*01bc*/ 	.short	0x010a
        /*01be*/ 	.byte	0x3f
	.zero		1


	//   ....[19]....
        /*01c0*/ 	.word	0x00001ba0
        /*01c4*/ 	.word	0x00000003
        /*01c8*/ 	.word	0x00000000
        /*01cc*/ 	.short	0x010a
        /*01ce*/ 	.byte	0x3f
	.zero		1


	//   ....[20]....
        /*01d0*/ 	.word	0x00001e60
        /*01d4*/ 	.word	0x00000007
        /*01d8*/ 	.word	0x00000000
        /*01dc*/ 	.short	0x010a
        /*01de*/ 	.byte	0x3f
	.zero		1


	//   ....[21]....
        /*01e0*/ 	.word	0x00002000
        /*01e4*/ 	.word	0x000000ff
        /*01e8*/ 	.word	0x00000000
        /*01ec*/ 	.short	0x0101
        /*01ee*/ 	.byte	0x05
	.zero		1


	//   ....[22]....
        /*01f0*/ 	.word	0x000021a0
        /*01f4*/ 	.word	0x00000007
        /*01f8*/ 	.word	0x00000000
        /*01fc*/ 	.short	0x010a
        /*01fe*/ 	.byte	0x3f
	.zero		1


	//   ....[23]....
        /*0200*/ 	.word	0x000024e0
        /*0204*/ 	.word	0x000000ff
        /*0208*/ 	.word	0x00000000
        /*020c*/ 	.short	0x0101
        /*020e*/ 	.byte	0x04
	.zero		1


	//   ....[24]....
        /*0210*/ 	.word	0x00002720
        /*0214*/ 	.word	0x000000ff
        /*0218*/ 	.word	0x00000000
        /*021c*/ 	.short	0x0101
        /*021e*/ 	.byte	0x04
	.zero		1


	//   ....[25]....
        /*0220*/ 	.word	0x00007020
        /*0224*/ 	.word	0x00000004
        /*0228*/ 	.word	0x00000038
        /*022c*/ 	.short	0x010a
        /*022e*/ 	.byte	0x3f
	.zero		1


	//   ....[26]....
        /*0230*/ 	.word	0x000077a0
        /*0234*/ 	.word	0x00000006
        /*0238*/ 	.word	0x00000088
        /*023c*/ 	.short	0x0101
        /*023e*/ 	.byte	0x3f
	.zero		1


	//   ....[27]....
        /*0240*/ 	.word	0x00007ea0
        /*0244*/ 	.word	0x00000005
        /*0248*/ 	.word	0x00000000
        /*024c*/ 	.short	0x010a
        /*024e*/ 	.byte	0x3f
	.zero		1


	//   ....[28]....
        /*0250*/ 	.word	0x00007f20
        /*0254*/ 	.word	0x00000007
        /*0258*/ 	.word	0x00000000
        /*025c*/ 	.short	0x010a
        /*025e*/ 	.byte	0x3f
	.zero		1


	//   ....[29]....
        /*0260*/ 	.word	0x00007fb0
        /*0264*/ 	.word	0x00000006
        /*0268*/ 	.word	0x00000000
        /*026c*/ 	.short	0x010a
        /*026e*/ 	.byte	0x3f
	.zero		1


	//   ....[30]....
        /*0270*/ 	.word	0x00008040
        /*0274*/ 	.word	0x00000009
        /*0278*/ 	.word	0x00000000
        /*027c*/ 	.short	0x010a
        /*027e*/ 	.byte	0x3f
	.zero		1


	//   ....[31]....
        /*0280*/ 	.word	0x000080d0
        /*0284*/ 	.word	0x00000008
        /*0288*/ 	.word	0x00000000
        /*028c*/ 	.short	0x010a
        /*028e*/ 	.byte	0x3f
	.zero		1


	//   ....[32]....
        /*0290*/ 	.word	0x00008160
        /*0294*/ 	.word	0x0000000b
        /*0298*/ 	.word	0x00000000
        /*029c*/ 	.short	0x010a
        /*029e*/ 	.byte	0x3f
	.zero		1


	//   ....[33]....
        /*02a0*/ 	.word	0x000081f0
        /*02a4*/ 	.word	0x00000003
        /*02a8*/ 	.word	0x00000000
        /*02ac*/ 	.short	0x010a
        /*02ae*/ 	.byte	0x3f
	.zero		1


	//   ....[34]....
        /*02b0*/ 	.word	0x000082d0
        /*02b4*/ 	.word	0x00000003
        /*02b8*/ 	.word	0x00000000
        /*02bc*/ 	.short	0x010a
        /*02be*/ 	.byte	0x3f
	.zero		1


	//   ....[35]....
        /*02c0*/ 	.word	0x00008320
        /*02c4*/ 	.word	0x00000003
        /*02c8*/ 	.word	0x00000000
        /*02cc*/ 	.short	0x010a
        /*02ce*/ 	.byte	0x3f
	.zero		1


	//   ....[36]....
        /*02d0*/ 	.word	0x00008370
        /*02d4*/ 	.word	0x00000007
        /*02d8*/ 	.word	0x00000000
        /*02dc*/ 	.short	0x010a
        /*02de*/ 	.byte	0x3f
	.zero		1


	//   ....[37]....
        /*02e0*/ 	.word	0x00008440
        /*02e4*/ 	.word	0x00000004
        /*02e8*/ 	.word	0x00000038
        /*02ec*/ 	.short	0x010a
        /*02ee*/ 	.byte	0x3f
	.zero		1


	//   ....[38]....
        /*02f0*/ 	.word	0x00008510
        /*02f4*/ 	.word	0x00000005
        /*02f8*/ 	.word	0x00000000
        /*02fc*/ 	.short	0x010a
        /*02fe*/ 	.byte	0x3f
	.zero		1


	//   ....[39]....
        /*0300*/ 	.word	0x00008560
        /*0304*/ 	.word	0x00000007
        /*0308*/ 	.word	0x00000000
        /*030c*/ 	.short	0x010a
        /*030e*/ 	.byte	0x3f
	.zero		1


	//   ....[40]....
        /*0310*/ 	.word	0x000085b0
        /*0314*/ 	.word	0x00000006
        /*0318*/ 	.word	0x00000000
        /*031c*/ 	.short	0x010a
        /*031e*/ 	.byte	0x3f
	.zero		1


	//   ....[41]....
        /*0320*/ 	.word	0x00008600
        /*0324*/ 	.word	0x00000009
        /*0328*/ 	.word	0x00000000
        /*032c*/ 	.short	0x010a
        /*032e*/ 	.byte	0x3f
	.zero		1


	//   ....[42]....
        /*0330*/ 	.word	0x00008650
        /*0334*/ 	.word	0x00000008
        /*0338*/ 	.word	0x00000000
        /*033c*/ 	.short	0x010a
        /*033e*/ 	.byte	0x3f
	.zero		1


	//   ....[43]....
        /*0340*/ 	.word	0x000086a0
        /*0344*/ 	.word	0x0000000b
        /*0348*/ 	.word	0x00000000
        /*034c*/ 	.short	0x010a
        /*034e*/ 	.byte	0x3f
	.zero		1


	//----- nvinfo : EIATTR_NUM_MBARRIERS
	.align		4
.L_36:
        /*0350*/ 	.byte	0x03, 0x38
        /*0352*/ 	.short	0x0010


	//----- nvinfo : EIATTR_EXIT_INSTR_OFFSETS
	.align		4
        /*0354*/ 	.byte	0x04, 0x1c
        /*0356*/ 	.short	(.L_38 - .L_37)


	//   ....[0]....
.L_37:
        /*0358*/ 	.word	0x000006d0


	//   ....[1]....
        /*035c*/ 	.word	0x00000f90


	//   ....[2]....
        /*0360*/ 	.word	0x00006380


	//   ....[3]....
        /*0364*/ 	.word	0x000069a0


	//   ....[4]....
        /*0368*/ 	.word	0x00008240


	//----- nvinfo : EIATTR_MAX_THREADS
	.align		4
.L_38:
        /*036c*/ 	.byte	0x04, 0x05
        /*036e*/ 	.short	(.L_40 - .L_39)
.L_39:
        /*0370*/ 	.word	0x00000180
        /*0374*/ 	.word	0x00000001
        /*0378*/ 	.word	0x00000001


	//----- nvinfo : EIATTR_CRS_STACK_SIZE
	.align		4
.L_40:
        /*037c*/ 	.byte	0x04, 0x1e
        /*037e*/ 	.short	(.L_42 - .L_41)
.L_41:
        /*0380*/ 	.word	0x00000000


	//----- nvinfo : EIATTR_CBANK_PARAM_SIZE
	.align		4
.L_42:
        /*0384*/ 	.byte	0x03, 0x19
        /*0386*/ 	.short	0x0470


	//----- nvinfo : EIATTR_PARAM_CBANK
	.align		4
        /*0388*/ 	.byte	0x04, 0x0a
        /*038a*/ 	.short	(.L_44 - .L_43)
	.align		4
.L_43:
        /*038c*/ 	.word	index@(.nv.constant0._ZN7cutlass13device_kernelINS_4gemm6kernel13GemmUniversalIN4cute5tupleIJiiiiEEENS1_10collective13CollectiveMmaINS1_39MainloopSm90TmaGmmaRmemAWarpSpecializedILi7ENS5_IJNS4_1CILi1EEESB_SB_EEENS1_35KernelTmaWarpSpecializedCooperativeEEENS5_IJNSA_ILi128EEESF_NSA_ILi32EEEEEEfNS5_IJSB_llEEEfNS5_IJlSB_lEEENS4_8TiledMMAINS4_8MMA_AtomIJNS4_4SM904GMMA30MMA_64x128x8_F32TF32TF32_RS_TNILNSN_7ScaleInE1ELSP_1EEEEEENS4_6LayoutINS5_IJNSA_ILi2EEESB_SB_EEENS5_IJSB_NSA_ILi0EEESV_EEEEENS5_IJNS4_10UnderscoreESY_SY_EEEEENS4_13SM90_TMA_LOADENS4_14ComposedLayoutINS4_7SwizzleILi1ELi4ELi3EEENS4_18smem_ptr_flag_bitsILi32EEENSS_INS5_IJNSA_ILi8EEES17_EEENS5_IJSB_S17_EEEEEEENS4_9Copy_AtomIJNS4_39AutoVectorizingCopyWithAssumedAlignmentILi128EEEfEEENS4_8identityES11_NS12_INS13_ILi3ELi4ELi3EEES16_NSS_INS5_IJS17_SG_EEENS5_IJSG_SB_EEEEEEEvS1G_EENS_8epilogue10collective6detail29Sm90TmaWarpSpecializedAdapterINS1O_15DefaultEpilogueIfSJ_SJ_NS1N_6thread17LinearCombinationIfLi1EffLNS1S_9ScaleType4KindE0ELNS_15FloatRoundStyleE2EfEENS1_15EpilogueDefaultEEEEEvvEEEEvNT_6ParamsE)
        /*0390*/ 	.short	0x0210
        /*0392*/ 	.short	0x0470


	//----- nvinfo : EIATTR_SW_WAR
	.align		4
.L_44:
        /*0394*/ 	.byte	0x04, 0x36
        /*0396*/ 	.short	(.L_46 - .L_45)
.L_45:
        /*0398*/ 	.word	0x00000008
.L_46:


//--------------------- .nv.callgraph             --------------------------
	.section	.nv.callgraph,"",@"SHT_CUDA_CALLGRAPH"
	.align	4
	.sectionentsize	8
	.align		4
        /*0000*/ 	.word	0x00000000
	.align		4
        /*0004*/ 	.word	0xffffffff
	.align		4
        /*0008*/ 	.word	index@(_ZN7cutlass13device_kernelINS_4gemm6kernel13GemmUniversalIN4cute5tupleIJiiiiEEENS1_10collective13CollectiveMmaINS1_39MainloopSm90TmaGmmaRmemAWarpSpecializedILi7ENS5_IJNS4_1CILi1EEESB_SB_EEENS1_35KernelTmaWarpSpecializedCooperativeEEENS5_IJNSA_ILi128EEESF_NSA_ILi32EEEEEEfNS5_IJSB_llEEEfNS5_IJlSB_lEEENS4_8TiledMMAINS4_8MMA_AtomIJNS4_4SM904GMMA30MMA_64x128x8_F32TF32TF32_RS_TNILNSN_7ScaleInE1ELSP_1EEEEEENS4_6LayoutINS5_IJNSA_ILi2EEESB_SB_EEENS5_IJSB_NSA_ILi0EEESV_EEEEENS5_IJNS4_10UnderscoreESY_SY_EEEEENS4_13SM90_TMA_LOADENS4_14ComposedLayoutINS4_7SwizzleILi1ELi4ELi3EEENS4_18smem_ptr_flag_bitsILi32EEENSS_INS5_IJNSA_ILi8EEES17_EEENS5_IJSB_S17_EEEEEEENS4_9Copy_AtomIJNS4_39AutoVectorizingCopyWithAssumedAlignmentILi128EEEfEEENS4_8identityES11_NS12_INS13_ILi3ELi4ELi3EEES16_NSS_INS5_IJS17_SG_EEENS5_IJSG_SB_EEEEEEEvS1G_EENS_8epilogue10collective6detail29Sm90TmaWarpSpecializedAdapterINS1O_15DefaultEpilogueIfSJ_SJ_NS1N_6thread17LinearCombinationIfLi1EffLNS1S_9ScaleType4KindE0ELNS_15FloatRoundStyleE2EfEENS1_15EpilogueDefaultEEEEEvvEEEEvNT_6ParamsE)
	.align		4
        /*000c*/ 	.word	index@(__assertfail)
	.align		4
        /*0010*/ 	.word	0x00000000
	.align		4
        /*0014*/ 	.word	0xfffffffe
	.align		4
        /*0018*/ 	.word	0x00000000
	.align		4
        /*001c*/ 	.word	0xfffffffd
	.align		4
        /*0020*/ 	.word	0x00000000
	.align		4
        /*0024*/ 	.word	0xfffffffc


//--------------------- .nv.constant4             --------------------------
	.section	.nv.constant4,"a",@progbits
	.align	8
	.align		8
.nv.constant4:
        /*0000*/ 	.dword	__assertfail
	.align		8
        /*0008*/ 	.dword	__unnamed_1
	.align		8
        /*0010*/ 	.dword	__unnamed_2
	.align		8
        /*0018*/ 	.dword	_ZN40_INTERNAL_48a50ce0_4_k_cu_8c51c906_373734cuda3std3__45__cpo5beginE
	.align		8
        /*0020*/ 	.dword	_ZN40_INTERNAL_48a50ce0_4_k_cu_8c51c906_373734cuda3std3__45__cpo3endE
	.align		8
        /*0028*/ 	.dword	_ZN40_INTERNAL_48a50ce0_4_k_cu_8c51c906_373734cuda3std3__45__cpo6cbeginE
	.align		8
        /*0030*/ 	.dword	_ZN40_INTERNAL_48a50ce0_4_k_cu_8c51c906_373734cuda3std3__45__cpo4cendE
	.align		8
        /*0038*/ 	.dword	_ZN40_INTERNAL_48a50ce0_4_k_cu_8c51c906_373734cuda3std3__442_GLOBAL__N__48a50ce0_4_k_cu_8c51c906_373736ignoreE
	.align		8
        /*0040*/ 	.dword	_ZN40_INTERNAL_48a50ce0_4_k_cu_8c51c906_373734cuda3std3__419piecewise_constructE
	.align		8
        /*0048*/ 	.dword	_ZN40_INTERNAL_48a50ce0_4_k_cu_8c51c906_373734cuda3std3__48in_placeE
	.align		8
        /*0050*/ 	.dword	_ZN40_INTERNAL_48a50ce0_4_k_cu_8c51c906_373734cuda3std6ranges3__45__cpo4swapE
	.align		8
        /*0058*/ 	.dword	_ZN40_INTERNAL_48a50ce0_4_k_cu_8c51c906_373734cuda3std6ranges3__45__cpo9iter_moveE
	.align		8
        /*0060*/ 	.dword	_ZN40_INTERNAL_48a50ce0_4_k_cu_8c51c906_373734cute7productE
	.align		8
        /*0068*/ 	.dword	_ZN40_INTERNAL_48a50ce0_4_k_cu_8c51c906_373734cute1_E
	.align		8
        /*0070*/ 	.dword	$str$24
	.align		8
        /*0078*/ 	.dword	$str$25


//--------------------- .text._ZN7cutlass13device_kernelINS_4gemm6kernel13GemmUniversalIN4cute5tupleIJiiiiEEENS1_10collective13CollectiveMmaINS1_39MainloopSm90TmaGmmaRmemAWarpSpecializedILi7ENS5_IJNS4_1CILi1EEESB_SB_EEENS1_35KernelTmaWarpSpecializedCooperativeEEENS5_IJNSA_ILi128EEESF_NSA_ILi32EEEEEEfNS5_IJSB_llEEEfNS5_IJlSB_lEEENS4_8TiledMMAINS4_8MMA_AtomIJNS4_4SM904GMMA30MMA_64x128x8_F32TF32TF32_RS_TNILNSN_7ScaleInE1ELSP_1EEEEEENS4_6LayoutINS5_IJNSA_ILi2EEESB_SB_EEENS5_IJSB_NSA_ILi0EEESV_EEEEENS5_IJNS4_10UnderscoreESY_SY_EEEEENS4_13SM90_TMA_LOADENS4_14ComposedLayoutINS4_7SwizzleILi1ELi4ELi3EEENS4_18smem_ptr_flag_bitsILi32EEENSS_INS5_IJNSA_ILi8EEES17_EEENS5_IJSB_S17_EEEEEEENS4_9Copy_AtomIJNS4_39AutoVectorizingCopyWithAssumedAlignmentILi128EEEfEEENS4_8identityES11_NS12_INS13_ILi3ELi4ELi3EEES16_NSS_INS5_IJS17_SG_EEENS5_IJSG_SB_EEEEEEEvS1G_EENS_8epilogue10collective6detail29Sm90TmaWarpSpecializedAdapterINS1O_15DefaultEpilogueIfSJ_SJ_NS1N_6thread17LinearCombinationIfLi1EffLNS1S_9ScaleType4KindE0ELNS_15FloatRoundStyleE2EfEENS1_15EpilogueDefaultEEEEEvvEEEEvNT_6ParamsE --------------------------
	.section	.text._ZN7cutlass13device_kernelINS_4gemm6kernel13GemmUniversalIN4cute5tupleIJiiiiEEENS1_10collective13CollectiveMmaINS1_39MainloopSm90TmaGmmaRmemAWarpSpecializedILi7ENS5_IJNS4_1CILi1EEESB_SB_EEENS1_35KernelTmaWarpSpecializedCooperativeEEENS5_IJNSA_ILi128EEESF_NSA_ILi32EEEEEEfNS5_IJSB_llEEEfNS5_IJlSB_lEEENS4_8TiledMMAINS4_8MMA_AtomIJNS4_4SM904GMMA30MMA_64x128x8_F32TF32TF32_RS_TNILNSN_7ScaleInE1ELSP_1EEEEEENS4_6LayoutINS5_IJNSA_ILi2EEESB_SB_EEENS5_IJSB_NSA_ILi0EEESV_EEEEENS5_IJNS4_10UnderscoreESY_SY_EEEEENS4_13SM90_TMA_LOADENS4_14ComposedLayoutINS4_7SwizzleILi1ELi4ELi3EEENS4_18smem_ptr_flag_bitsILi32EEENSS_INS5_IJNSA_ILi8EEES17_EEENS5_IJSB_S17_EEEEEEENS4_9Copy_AtomIJNS4_39AutoVectorizingCopyWithAssumedAlignmentILi128EEEfEEENS4_8identityES11_NS12_INS13_ILi3ELi4ELi3EEES16_NSS_INS5_IJS17_SG_EEENS5_IJSG_SB_EEEEEEEvS1G_EENS_8epilogue10collective6detail29Sm90TmaWarpSpecializedAdapterINS1O_15DefaultEpilogueIfSJ_SJ_NS1N_6thread17LinearCombinationIfLi1EffLNS1S_9ScaleType4KindE0ELNS_15FloatRoundStyleE2EfEENS1_15EpilogueDefaultEEEEEvvEEEEvNT_6ParamsE,"ax",@progbits
	.align	128
.text._ZN7cutlass13device_kernelINS_4gemm6kernel13GemmUniversalIN4cute5tupleIJiiiiEEENS1_10collective13CollectiveMmaINS1_39MainloopSm90TmaGmmaRmemAWarpSpecializedILi7ENS5_IJNS4_1CILi1EEESB_SB_EEENS1_35KernelTmaWarpSpecializedCooperativeEEENS5_IJNSA_ILi128EEESF_NSA_ILi32EEEEEEfNS5_IJSB_llEEEfNS5_IJlSB_lEEENS4_8TiledMMAINS4_8MMA_AtomIJNS4_4SM904GMMA30MMA_64x128x8_F32TF32TF32_RS_TNILNSN_7ScaleInE1ELSP_1EEEEEENS4_6LayoutINS5_IJNSA_ILi2EEESB_SB_EEENS5_IJSB_NSA_ILi0EEESV_EEEEENS5_IJNS4_10UnderscoreESY_SY_EEEEENS4_13SM90_TMA_LOADENS4_14ComposedLayoutINS4_7SwizzleILi1ELi4ELi3EEENS4_18smem_ptr_flag_bitsILi32EEENSS_INS5_IJNSA_ILi8EEES17_EEENS5_IJSB_S17_EEEEEEENS4_9Copy_AtomIJNS4_39AutoVectorizingCopyWithAssumedAlignmentILi128EEEfEEENS4_8identityES11_NS12_INS13_ILi3ELi4ELi3EEES16_NSS_INS5_IJS17_SG_EEENS5_IJSG_SB_EEEEEEEvS1G_EENS_8epilogue10collective6detail29Sm90TmaWarpSpecializedAdapterINS1O_15DefaultEpilogueIfSJ_SJ_NS1N_6thread17LinearCombinationIfLi1EffLNS1S_9ScaleType4KindE0ELNS_15FloatRoundStyleE2EfEENS1_15EpilogueDefaultEEEEEvvEEEEvNT_6ParamsE:
        .type           _ZN7cutlass13device_kernelINS_4gemm6kernel13GemmUniversalIN4cute5tupleIJiiiiEEENS1_10collective13CollectiveMmaINS1_39MainloopSm90TmaGmmaRmemAWarpSpecializedILi7ENS5_IJNS4_1CILi1EEESB_SB_EEENS1_35KernelTmaWarpSpecializedCooperativeEEENS5_IJNSA_ILi128EEESF_NSA_ILi32EEEEEEfNS5_IJSB_llEEEfNS5_IJlSB_lEEENS4_8TiledMMAINS4_8MMA_AtomIJNS4_4SM904GMMA30MMA_64x128x8_F32TF32TF32_RS_TNILNSN_7ScaleInE1ELSP_1EEEEEENS4_6LayoutINS5_IJNSA_ILi2EEESB_SB_EEENS5_IJSB_NSA_ILi0EEESV_EEEEENS5_IJNS4_10UnderscoreESY_SY_EEEEENS4_13SM90_TMA_LOADENS4_14ComposedLayoutINS4_7SwizzleILi1ELi4ELi3EEENS4_18smem_ptr_flag_bitsILi32EEENSS_INS5_IJNSA_ILi8EEES17_EEENS5_IJSB_S17_EEEEEEENS4_9Copy_AtomIJNS4_39AutoVectorizingCopyWithAssumedAlignmentILi128EEEfEEENS4_8identityES11_NS12_INS13_ILi3ELi4ELi3EEES16_NSS_INS5_IJS17_SG_EEENS5_IJSG_SB_EEEEEEEvS1G_EENS_8epilogue10collective6detail29Sm90TmaWarpSpecializedAdapterINS1O_15DefaultEpilogueIfSJ_SJ_NS1N_6thread17LinearCombinationIfLi1EffLNS1S_9ScaleType4KindE0ELNS_15FloatRoundStyleE2EfEENS1_15EpilogueDefaultEEEEEvvEEEEvNT_6ParamsE,@function
        .size           _ZN7cutlass13device_kernelINS_4gemm6kernel13GemmUniversalIN4cute5tupleIJiiiiEEENS1_10collective13CollectiveMmaINS1_39MainloopSm90TmaGmmaRmemAWarpSpecializedILi7ENS5_IJNS4_1CILi1EEESB_SB_EEENS1_35KernelTmaWarpSpecializedCooperativeEEENS5_IJNSA_ILi128EEESF_NSA_ILi32EEEEEEfNS5_IJSB_llEEEfNS5_IJlSB_lEEENS4_8TiledMMAINS4_8MMA_AtomIJNS4_4SM904GMMA30MMA_64x128x8_F32TF32TF32_RS_TNILNSN_7ScaleInE1ELSP_1EEEEEENS4_6LayoutINS5_IJNSA_ILi2EEESB_SB_EEENS5_IJSB_NSA_ILi0EEESV_EEEEENS5_IJNS4_10UnderscoreESY_SY_EEEEENS4_13SM90_TMA_LOADENS4_14ComposedLayoutINS4_7SwizzleILi1ELi4ELi3EEENS4_18smem_ptr_flag_bitsILi32EEENSS_INS5_IJNSA_ILi8EEES17_EEENS5_IJSB_S17_EEEEEEENS4_9Copy_AtomIJNS4_39AutoVectorizingCopyWithAssumedAlignmentILi128EEEfEEENS4_8identityES11_NS12_INS13_ILi3ELi4ELi3EEES16_NSS_INS5_IJS17_SG_EEENS5_IJSG_SB_EEEEEEEvS1G_EENS_8epilogue10collective6detail29Sm90TmaWarpSpecializedAdapterINS1O_15DefaultEpilogueIfSJ_SJ_NS1N_6thread17LinearCombinationIfLi1EffLNS1S_9ScaleType4KindE0ELNS_15FloatRoundStyleE2EfEENS1_15EpilogueDefaultEEEEEvvEEEEvNT_6ParamsE,(.L_x_215 - _ZN7cutlass13device_kernelINS_4gemm6kernel13GemmUniversalIN4cute5tupleIJiiiiEEENS1_10collective13CollectiveMmaINS1_39MainloopSm90TmaGmmaRmemAWarpSpecializedILi7ENS5_IJNS4_1CILi1EEESB_SB_EEENS1_35KernelTmaWarpSpecializedCooperativeEEENS5_IJNSA_ILi128EEESF_NSA_ILi32EEEEEEfNS5_IJSB_llEEEfNS5_IJlSB_lEEENS4_8TiledMMAINS4_8MMA_AtomIJNS4_4SM904GMMA30MMA_64x128x8_F32TF32TF32_RS_TNILNSN_7ScaleInE1ELSP_1EEEEEENS4_6LayoutINS5_IJNSA_ILi2EEESB_SB_EEENS5_IJSB_NSA_ILi0EEESV_EEEEENS5_IJNS4_10UnderscoreESY_SY_EEEEENS4_13SM90_TMA_LOADENS4_14ComposedLayoutINS4_7SwizzleILi1ELi4ELi3EEENS4_18smem_ptr_flag_bitsILi32EEENSS_INS5_IJNSA_ILi8EEES17_EEENS5_IJSB_S17_EEEEEEENS4_9Copy_AtomIJNS4_39AutoVectorizingCopyWithAssumedAlignmentILi128EEEfEEENS4_8identityES11_NS12_INS13_ILi3ELi4ELi3EEES16_NSS_INS5_IJS17_SG_EEENS5_IJSG_SB_EEEEEEEvS1G_EENS_8epilogue10collective6detail29Sm90TmaWarpSpecializedAdapterINS1O_15DefaultEpilogueIfSJ_SJ_NS1N_6thread17LinearCombinationIfLi1EffLNS1S_9ScaleType4KindE0ELNS_15FloatRoundStyleE2EfEENS1_15EpilogueDefaultEEEEEvvEEEEvNT_6ParamsE)
        .other          _ZN7cutlass13device_kernelINS_4gemm6kernel13GemmUniversalIN4cute5tupleIJiiiiEEENS1_10collective13CollectiveMmaINS1_39MainloopSm90TmaGmmaRmemAWarpSpecializedILi7ENS5_IJNS4_1CILi1EEESB_SB_EEENS1_35KernelTmaWarpSpecializedCooperativeEEENS5_IJNSA_ILi128EEESF_NSA_ILi32EEEEEEfNS5_IJSB_llEEEfNS5_IJlSB_lEEENS4_8TiledMMAINS4_8MMA_AtomIJNS4_4SM904GMMA30MMA_64x128x8_F32TF32TF32_RS_TNILNSN_7ScaleInE1ELSP_1EEEEEENS4_6LayoutINS5_IJNSA_ILi2EEESB_SB_EEENS5_IJSB_NSA_ILi0EEESV_EEEEENS5_IJNS4_10UnderscoreESY_SY_EEEEENS4_13SM90_TMA_LOADENS4_14ComposedLayoutINS4_7SwizzleILi1ELi4ELi3EEENS4_18smem_ptr_flag_bitsILi32EEENSS_INS5_IJNSA_ILi8EEES17_EEENS5_IJSB_S17_EEEEEEENS4_9Copy_AtomIJNS4_39AutoVectorizingCopyWithAssumedAlignmentILi128EEEfEEENS4_8identityES11_NS12_INS13_ILi3ELi4ELi3EEES16_NSS_INS5_IJS17_SG_EEENS5_IJSG_SB_EEEEEEEvS1G_EENS_8epilogue10collective6detail29Sm90TmaWarpSpecializedAdapterINS1O_15DefaultEpilogueIfSJ_SJ_NS1N_6thread17LinearCombinationIfLi1EffLNS1S_9ScaleType4KindE0ELNS_15FloatRoundStyleE2EfEENS1_15EpilogueDefaultEEEEEvvEEEEvNT_6ParamsE,@"STO_CUDA_ENTRY STV_DEFAULT"
_ZN7cutlass13device_kernelINS_4gemm6kernel13GemmUniversalIN4cute5tupleIJiiiiEEENS1_10collective13CollectiveMmaINS1_39MainloopSm90TmaGmmaRmemAWarpSpecializedILi7ENS5_IJNS4_1CILi1EEESB_SB_EEENS1_35KernelTmaWarpSpecializedCooperativeEEENS5_IJNSA_ILi128EEESF_NSA_ILi32EEEEEEfNS5_IJSB_llEEEfNS5_IJlSB_lEEENS4_8TiledMMAINS4_8MMA_AtomIJNS4_4SM904GMMA30MMA_64x128x8_F32TF32TF32_RS_TNILNSN_7ScaleInE1ELSP_1EEEEEENS4_6LayoutINS5_IJNSA_ILi2EEESB_SB_EEENS5_IJSB_NSA_ILi0EEESV_EEEEENS5_IJNS4_10UnderscoreESY_SY_EEEEENS4_13SM90_TMA_LOADENS4_14ComposedLayoutINS4_7SwizzleILi1ELi4ELi3EEENS4_18smem_ptr_flag_bitsILi32EEENSS_INS5_IJNSA_ILi8EEES17_EEENS5_IJSB_S17_EEEEEEENS4_9Copy_AtomIJNS4_39AutoVectorizingCopyWithAssumedAlignmentILi128EEEfEEENS4_8identityES11_NS12_INS13_ILi3ELi4ELi3EEES16_NSS_INS5_IJS17_SG_EEENS5_IJSG_SB_EEEEEEEvS1G_EENS_8epilogue10collective6detail29Sm90TmaWarpSpecializedAdapterINS1O_15DefaultEpilogueIfSJ_SJ_NS1N_6thread17LinearCombinationIfLi1EffLNS1S_9ScaleType4KindE0ELNS_15FloatRoundStyleE2EfEENS1_15EpilogueDefaultEEEEEvvEEEEvNT_6ParamsE:
[----:B------:R-:W0:Y:S01]  /*0000*/  LDC R1, c[0x0][0x28] ;  /* 0x00000a00ff017b82 */ /* 0x000e220000000800 */
[----:B------:R-:W1:Y:S01]  /*0010*/  S2R R0, SR_TID.X ;  /* 0x0000000000007919 */ /* 0x000e620000002100 */
[----:B------:R-:W-:Y:S01]  /*0020*/  ELECT P0, URZ, PT ;  /* 0x00000000003f782f */ /* 0x000fe20003800000 */
[----:B------:R-:W-:Y:S01]  /*0030*/  BSSY B0, `(.L_x_0) ;  /* 0x000000f000007945 */ /* 0x000fe20003800000 */
[--C-:B-1----:R-:W-:Y:S02]  /*0040*/  SHF.R.U32.HI R3, RZ, 0x5, R0.reuse ;  /* 0x00000005ff037819 */ /* 0x102fe40000011600 */
[----:B------:R-:W-:-:S03]  /*0050*/  SHF.R.U32.HI R7, RZ, 0x7, R0 ;  /* 0x00000007ff077819 */ /* 0x000fc60000011600 */
[----:B------:R-:W1:Y:S04]  /*0060*/  SHFL.IDX PT, R5, R3, RZ, 0x1f ;  /* 0x00001fff03057589 */ /* 0x000e6800000e0000 */
[----:B------:R2:W3:Y:S01]  /*0070*/  SHFL.IDX PT, R11, R7, RZ, 0x1f ;  /* 0x00001fff070b7589 */ /* 0x0004e200000e0000 */
[----:B-1----:R-:W-:-:S13]  /*0080*/  ISETP.NE.OR P0, PT, R5, RZ, !P0 ;  /* 0x000000ff0500720c */ /* 0x002fda0004705670 */
[----:B0-23--:R-:W-:Y:S05]  /*0090*/  @P0 BRA `(.L_x_1) ;  /* 0x0000000000200947 */ /* 0x00dfea0003800000 */
[----:B------:R-:W-:Y:S02]  /*00a0*/  ULDC.64 UR4, c[0x0][0x198] ;  /* 0x0000660000047ab9 */ /* 0x000fe40000000a00 */
[----:B------:R-:W-:Y:S02]  /*00b0*/  UIADD3 UR6, UP0, UR4, 0xf0, URZ ;  /* 0x000000f004067890 */ /* 0x000fe4000ff1e03f */
[----:B------:R-:W-:Y:S02]  /*00c0*/  UIADD3 UR4, UP1, UR4, 0x1f0, URZ ;  /* 0x000001f004047890 */ /* 0x000fe4000ff3e03f */
[----:B------:R-:W-:Y:S02]  /*00d0*/  UIADD3.X UR7, URZ, UR5, URZ, UP0, !UPT ;  /* 0x000000053f077290 */ /* 0x000fe400087fe43f */
[----:B------:R-:W-:-:S07]  /*00e0*/  UIADD3.X UR5, URZ, UR5, URZ, UP1, !UPT ;  /* 0x000000053f057290 */ /* 0x000fce0008ffe43f */
[----:B------:R0:W-:Y:S02]  /*00f0*/  UTMACCTL.PF [UR6] ;  /* 0x00000000060079b9 */ /* 0x0001e40008040000 */
[----:B------:R0:W-:Y:S02]  /*0100*/  UTMACCTL.PF [UR4] ;  /* 0x00000000040079b9 */ /* 0x0001e40008040000 */
[----:B0-----:R-:W-:Y:S01]  /*0110*/  NOP ;  /* 0x0000000000007918 */ /* 0x001fe20000000000 */
.L_x_1:
[----:B------:R-:W-:Y:S05]  /*0120*/  BSYNC B0 ;  /* 0x0000000000007941 */ /* 0x000fea0003800000 */
.L_x_0:
[----:B------:R-:W0:Y:S02]  /*0130*/  SHFL.IDX PT, R2, R3, RZ, 0x1f ;  /* 0x00001fff03027589 */ /* 0x000e2400000e0000 */
[----:B0-----:R-:W-:-:S13]  /*0140*/  ISETP.NE.AND P0, PT, R2, RZ, PT ;  /* 0x000000ff0200720c */ /* 0x001fda0003f05270 */
[----:B------:R-:W-:Y:S05]  /*0150*/  @P0 BRA `(.L_x_2) ;  /* 0x0000000000700947 */ /* 0x000fea0003800000 */
[----:B------:R-:W0:Y:S01]  /*0160*/  S2UR UR8, SR_CgaCtaId ;  /* 0x00000000000879c3 */ /* 0x000e220000008800 */
[----:B------:R-:W-:Y:S01]  /*0170*/  UMOV UR4, 0x400 ;  /* 0x0000040000047882 */ /* 0x000fe20000000000 */
[----:B------:R-:W-:Y:S01]  /*0180*/  UMOV UR5, 0x1 ;  /* 0x0000000100057882 */ /* 0x000fe20000000000 */
[----:B------:R-:W-:Y:S01]  /*0190*/  UMOV UR6, 0x100 ;  /* 0x0000010000067882 */ /* 0x000fe20000000000 */
[----:B------:R-:W-:Y:S01]  /*01a0*/  ELECT P0, URZ, PT ;  /* 0x00000000003f782f */ /* 0x000fe20003800000 */
[----:B------:R-:W-:-:S04]  /*01b0*/  UIADD3 UR6, -UR6, 0x100000, URZ ;  /* 0x0010000006067890 */ /* 0x000fc8000fffe13f */
[----:B------:R-:W-:Y:S02]  /*01c0*/  USHF.L.U32 UR7, UR6, 0xb, URZ ;  /* 0x0000000b06077899 */ /* 0x000fe4000800063f */
[----:B------:R-:W-:Y:S02]  /*01d0*/  USHF.L.U32 UR6, UR6, 0x1, URZ ;  /* 0x0000000106067899 */ /* 0x000fe4000800063f */
[----:B0-----:R-:W-:Y:S02]  /*01e0*/  ULEA UR8, UR8, UR4, 0x18 ;  /* 0x0000000408087291 */ /* 0x001fe4000f8ec03f */
[----:B------:R-:W-:-:S04]  /*01f0*/  UIADD3 UR4, -UR5, 0x100000, URZ ;  /* 0x0010000005047890 */ /* 0x000fc8000fffe13f */
[----:B------:R-:W-:Y:S02]  /*0200*/  USHF.L.U32 UR5, UR4, 0xb, URZ ;  /* 0x0000000b04057899 */ /* 0x000fe4000800063f */
[----:B------:R-:W-:Y:S01]  /*0210*/  USHF.L.U32 UR4, UR4, 0x1, URZ ;  /* 0x0000000104047899 */ /* 0x000fe2000800063f */
[----:B------:R-:W0:Y:S11]  /*0220*/  FENCE.VIEW.ASYNC.S ;  /* 0x00000000000073c6 */ /* 0x000e360000000000 */
[----:B0-----:R0:W1:Y:S01]  /*0230*/  SYNCS.EXCH.64 URZ, [UR8], UR4 ;  /* 0x00000004083f75b2 */ /* 0x0010620008000100 */
[----:B------:R0:W2:Y:S01]  /*0240*/  SYNCS.EXCH.64 URZ, [UR8+0x38], UR6 ;  /* 0x00003806083f75b2 */ /* 0x0000a20008000100 */
[----:B------:R0:W3:Y:S01]  /*0250*/  SYNCS.EXCH.64 URZ, [UR8+0x8], UR4 ;  /* 0x00000804083f75b2 */ /* 0x0000e20008000100 */
[----:B------:R0:W4:Y:S01]  /*0260*/  SYNCS.EXCH.64 URZ, [UR8+0x40], UR6 ;  /* 0x00004006083f75b2 */ /* 0x0001220008000100 */
[----:B------:R0:W0:Y:S01]  /*0270*/  SYNCS.EXCH.64 URZ, [UR8+0x10], UR4 ;  /* 0x00001004083f75b2 */ /* 0x0000220008000100 */
        /* <DEDUP_REMOVED lines=9> */
[----:B------:R-:W-:Y:S01]  /*0310*/  NOP ;  /* 0x0000000000007918 */ /* 0x000fe20000000000 */
.L_x_2:
[----:B------:R-:W5:Y:S01]  /*0320*/  SHFL.IDX PT, R3, R3, RZ, 0x1f ;  /* 0x00001fff03037589 */ /* 0x000f6200000e0000 */
[----:B------:R-:W-:Y:S01]  /*0330*/  ELECT P0, URZ, PT ;  /* 0x00000000003f782f */ /* 0x000fe20003800000 */
[----:B------:R-:W1:Y:S01]  /*0340*/  LDC R2, c[0x0][0x65c] ;  /* 0x00019700ff027b82 */ /* 0x000e620000000800 */
[----:B------:R-:W-:Y:S01]  /*0350*/  SHF.R.S32.HI R8, RZ, 0x1f, R5 ;  /* 0x0000001fff087819 */ /* 0x000fe20000011405 */
[----:B------:R-:W2:Y:S01]  /*0360*/  S2R R6, SR_CTAID.Y ;  /* 0x0000000000067919 */ /* 0x000ea20000002600 */
[----:B0-----:R-:W-:Y:S01]  /*0370*/  UMOV UR4, 0x20 ;  /* 0x0000002000047882 */ /* 0x001fe20000000000 */
[----:B------:R-:W-:Y:S01]  /*0380*/  NOP ;  /* 0x0000000000007918 */ /* 0x000fe20000000000 */
[----:B------:R-:W-:Y:S01]  /*0390*/  ISETP.NE.AND P2, PT, R11, RZ, PT ;  /* 0x000000ff0b00720c */ /* 0x000fe20003f45270 */
[----:B------:R-:W0:Y:S01]  /*03a0*/  S2R R4, SR_CTAID.X ;  /* 0x0000000000047919 */ /* 0x000e220000002500 */
[----:B------:R-:W-:Y:S01]  /*03b0*/  NOP ;  /* 0x0000000000007918 */ /* 0x000fe20000000000 */
[----:B------:R-:W-:-:S02]  /*03c0*/  LOP3.LUT R26, R26, 0xfffffffd, RZ, 0xc0, !PT ;  /* 0xfffffffd1a1a7812 */ /* 0x000fc400078ec0ff */
[----:B------:R-:W-:Y:S02]  /*03d0*/  LOP3.LUT R32, R0, 0x7f, RZ, 0xc0, !PT ;  /* 0x0000007f00207812 */ /* 0x000fe400078ec0ff */
[----:B-----5:R-:W-:Y:S02]  /*03e0*/  ISETP.NE.OR P0, PT, R3, RZ, !P0 ;  /* 0x000000ff0300720c */ /* 0x020fe40004705670 */
[----:B-1----:R-:W-:Y:S02]  /*03f0*/  ISETP.NE.AND P3, PT, R2, 0x1, PT ;  /* 0x000000010200780c */ /* 0x002fe40003f65270 */
[----:B------:R-:W-:-:S04]  /*0400*/  LEA.HI R3, R8, R5, RZ, 0x2 ;  /* 0x0000000508037211 */ /* 0x000fc800078f10ff */
[----:B------:R-:W-:-:S05]  /*0410*/  LOP3.LUT R10, R3, 0xfffffffc, RZ, 0xc0, !PT ;  /* 0xfffffffc030a7812 */ /* 0x000fca00078ec0ff */
[----:B------:R-:W-:Y:S01]  /*0420*/  VOTEU.ALL UP0, P0 ;  /* 0x00000000003f7886 */ /* 0x000fe20000000000 */
[----:B------:R-:W-:Y:S01]  /*0430*/  IMAD.IADD R3, R5, 0x1, -R10 ;  /* 0x0000000105037824 */ /* 0x000fe200078e0a0a */
[----:B------:R-:W0:Y:S01]  /*0440*/  @P3 LDC R17, c[0x0][0x10] ;  /* 0x00000400ff113b82 */ /* 0x000e220000000800 */
[----:B------:R-:W-:Y:S01]  /*0450*/  VOTEU.ALL UP1, P0 ;  /* 0x00000000003f7886 */ /* 0x000fe20000020000 */
[----:B--2---:R-:W-:Y:S01]  /*0460*/  @P3 IMAD.MOV.U32 R8, RZ, RZ, R6 ;  /* 0x000000ffff083224 */ /* 0x004fe200078e0006 */
[----:B------:R-:W-:Y:S01]  /*0470*/  @!UP0 UMOV UR6, 0x400 ;  /* 0x0000040000068882 */ /* 0x000fe20000000000 */
[----:B------:R-:W-:-:S04]  /*0480*/  @!UP0 UIADD3 UR4, -UR4, 0x100000, URZ ;  /* 0x0010000004048890 */ /* 0x000fc8000fffe13f */
[----:B------:R-:W-:Y:S02]  /*0490*/  @!UP0 USHF.L.U32 UR5, UR4, 0xb, URZ ;  /* 0x0000000b04058899 */ /* 0x000fe4000800063f */
[----:B------:R-:W-:Y:S01]  /*04a0*/  @!UP0 USHF.L.U32 UR4, UR4, 0x1, URZ ;  /* 0x0000000104048899 */ /* 0x000fe2000800063f */
[----:B------:R-:W-:Y:S01]  /*04b0*/  ISETP.NE.AND P1, PT, R3, 0x3, PT ;  /* 0x000000030300780c */ /* 0x000fe20003f25270 */
[----:B------:R-:W-:Y:S01]  /*04c0*/  @P3 IMAD.MOV.U32 R9, RZ, RZ, RZ ;  /* 0x000000ffff093224 */ /* 0x000fe200078e00ff */
[----:B------:R-:W-:Y:S01]  /*04d0*/  @P3 LOP3.LUT R26, R26, 0x2, RZ, 0xfc, !PT ;  /* 0x000000021a1a3812 */ /* 0x000fe200078efcff */
[----:B------:R-:W1:Y:S01]  /*04e0*/  @!UP0 S2UR UR7, SR_CgaCtaId ;  /* 0x00000000000789c3 */ /* 0x000e620000008800 */
[----:B------:R-:W-:-:S07]  /*04f0*/  IMAD.MOV.U32 R5, RZ, RZ, RZ ;  /* 0x000000ffff057224 */ /* 0x000fce00078e00ff */
[----:B------:R-:W2:Y:S01]  /*0500*/  @!P3 LDC R13, c[0x0][0xc] ;  /* 0x00000300ff0dbb82 */ /* 0x000ea20000000800 */
[----:B0-----:R-:W-:Y:S01]  /*0510*/  @P3 IMAD.WIDE.U32 R16, R4, R17, R8 ;  /* 0x0000001104103225 */ /* 0x001fe200078e0008 */
[----:B-1----:R-:W-:Y:S01]  /*0520*/  @!UP0 ULEA UR8, UR7, UR6, 0x18 ;  /* 0x0000000607088291 */ /* 0x002fe2000f8ec03f */
[----:B------:R-:W-:Y:S02]  /*0530*/  VOTEU.ALL UP0, P0 ;  /* 0x00000000003f7886 */ /* 0x000fe40000000000 */
[----:B------:R-:W-:Y:S01]  /*0540*/  ULDC UR6, c[0x0][0xc] ;  /* 0x0000030000067ab9 */ /* 0x000fe20000000800 */
[----:B------:R-:W-:Y:S01]  /*0550*/  ISETP.EQ.OR P0, PT, R3, RZ, !P1 ;  /* 0x000000ff0300720c */ /* 0x000fe20004f02670 */
[----:B------:R-:W-:-:S03]  /*0560*/  ULDC UR7, c[0x0][0x10] ;  /* 0x0000040000077ab9 */ /* 0x000fc60000000800 */
[C---:B------:R-:W-:Y:S01]  /*0570*/  ISETP.EQ.AND P0, PT, R11.reuse, RZ, P0 ;  /* 0x000000ff0b00720c */ /* 0x040fe20000702270 */
[----:B------:R-:W-:Y:S02]  /*0580*/  VIADD R11, R11, 0xffffffff ;  /* 0xffffffff0b0b7836 */ /* 0x000fe40000000000 */
[----:B--2---:R-:W-:Y:S01]  /*0590*/  @!P3 IMAD.WIDE.U32 R8, R13, R6, R4 ;  /* 0x000000060d08b225 */ /* 0x004fe200078e0004 */
[----:B------:R-:W0:Y:S02]  /*05a0*/  FENCE.VIEW.ASYNC.S ;  /* 0x00000000000073c6 */ /* 0x000e240000000000 */
[----:B0-----:R-:W3:Y:S01]  /*05b0*/  @!UP0 SYNCS.EXCH.64 URZ, [UR8+0x80], UR4 ;  /* 0x00008004083f85b2 */ /* 0x001ee20008000100 */
[----:B------:R-:W-:Y:S01]  /*05c0*/  SEL R18, RZ, 0x1, !P0 ;  /* 0x00000001ff127807 */ /* 0x000fe20004000000 */
[----:B------:R-:W-:Y:S01]  /*05d0*/  @P3 IMAD.MOV.U32 R13, RZ, RZ, RZ ;  /* 0x000000ffff0d3224 */ /* 0x000fe200078e00ff */
[----:B------:R-:W-:Y:S01]  /*05e0*/  ISETP.GE.U32.AND P1, PT, R11, 0x2, PT ;  /* 0x000000020b00780c */ /* 0x000fe20003f26070 */
[----:B------:R-:W-:-:S02]  /*05f0*/  @!P3 IMAD.MOV.U32 R16, RZ, RZ, R8 ;  /* 0x000000ffff10b224 */ /* 0x000fc400078e0008 */
[----:B------:R-:W-:Y:S01]  /*0600*/  @P3 IMAD.IADD R17, R17, 0x1, R13 ;  /* 0x0000000111113824 */ /* 0x000fe200078e020d */
[----:B------:R-:W-:Y:S01]  /*0610*/  SEL R18, R18, 0x2, P1 ;  /* 0x0000000212127807 */ /* 0x000fe20000800000 */
[----:B------:R-:W-:Y:S01]  /*0620*/  @!P3 IMAD.MOV.U32 R17, RZ, RZ, R9 ;  /* 0x000000ffff11b224 */ /* 0x000fe200078e0009 */
[----:B------:R0:W3:Y:S01]  /*0630*/  @!UP1 SYNCS.EXCH.64 URZ, [UR8+0x88], UR4 ;  /* 0x00008804083f95b2 */ /* 0x0000e20008000100 */
[----:B------:R-:W-:Y:S01]  /*0640*/  NOP ;  /* 0x0000000000007918 */ /* 0x000fe20000000000 */
[----:B0-----:R-:W-:-:S03]  /*0650*/  UIMAD.WIDE.U32 UR4, UR6, UR7, URZ ;  /* 0x00000007060472a5 */ /* 0x001fc6000f8e003f */
[----:B------:R-:W-:Y:S02]  /*0660*/  ULDC UR6, c[0x0][0x14] ;  /* 0x0000050000067ab9 */ /* 0x000fe40000000800 */
[----:B------:R-:W-:Y:S02]  /*0670*/  UIMAD.WIDE.U32 UR54, UR4, UR6, URZ ;  /* 0x00000006043672a5 */ /* 0x000fe4000f8e003f */
[----:B------:R-:W-:-:S04]  /*0680*/  UIMAD UR45, UR5, UR6, URZ ;  /* 0x00000006052d72a4 */ /* 0x000fc8000f8e023f */
[----:B------:R-:W-:Y:S01]  /*0690*/  UIADD3 UR45, UR55, UR45, URZ ;  /* 0x0000002d372d7290 */ /* 0x000fe2000fffe03f */
[----:B---34-:R-:W-:Y:S06]  /*06a0*/  BAR.SYNC.DEFER_BLOCKING 0x0 ;  /* 0x0000000000007b1d */ /* 0x018fec0000010000 */
[----:B------:R-:W-:Y:S05]  /*06b0*/  @!P2 BRA `(.L_x_3) ;  /* 0x0000005c0034a947 */ /* 0x000fea0003800000 */
[----:B------:R-:W-:-:S13]  /*06c0*/  ISETP.GT.U32.AND P0, PT, R11, 0x1, PT ;  /* 0x000000010b00780c */ /* 0x000fda0003f04070 */
[----:B------:R-:W-:Y:S05]  /*06d0*/  @P0 EXIT ;  /* 0x000000000000094d */ /* 0x000fea0003800000 */
[----:B------:R-:W-:Y:S01]  /*06e0*/  ULDC.64 UR4, c[0x0][0x650] ;  /* 0x0001940000047ab9 */ /* 0x000fe20000000a00 */
[----:B------:R-:W-:Y:S01]  /*06f0*/  PRMT R3, RZ, 0x7610, R3 ;  /* 0x00007610ff037816 */ /* 0x000fe20000000003 */
[----:B------:R-:W-:Y:S01]  /*0700*/  IMAD.MOV.U32 R103, RZ, RZ, -0x1 ;  /* 0xffffffffff677424 */ /* 0x000fe200078e00ff */
[----:B------:R-:W-:Y:S01]  /*0710*/  ISETP.GE.U32.AND P0, PT, R16, UR4, PT ;  /* 0x0000000410007c0c */ /* 0x000fe2000bf06070 */
[----:B------:R-:W-:Y:S02]  /*0720*/  IMAD.MOV.U32 R104, RZ, RZ, -0x1 ;  /* 0xffffffffff687424 */ /* 0x000fe400078e00ff */
[----:B------:R-:W-:Y:S01]  /*0730*/  IMAD.MOV.U32 R89, RZ, RZ, -0x1 ;  /* 0xffffffffff597424 */ /* 0x000fe200078e00ff */
[----:B------:R-:W-:-:S13]  /*0740*/  ISETP.GE.U32.AND.EX P0, PT, R17, UR5, PT, P0 ;  /* 0x0000000511007c0c */ /* 0x000fda000bf06100 */
[----:B------:R-:W-:Y:S05]  /*0750*/  @P0 BRA `(.L_x_4) ;  /* 0x0000000400540947 */ /* 0x000fea0003800000 */
[----:B------:R-:W0:Y:S01]  /*0760*/  LDC.64 R20, c[0x0][0x628] ;  /* 0x00018a00ff147b82 */ /* 0x000e220000000a00 */
[----:B------:R-:W-:Y:S02]  /*0770*/  IMAD.MOV.U32 R8, RZ, RZ, R16 ;  /* 0x000000ffff087224 */ /* 0x000fe400078e0010 */
[----:B------:R-:W-:-:S05]  /*0780*/  IMAD.MOV.U32 R9, RZ, RZ, R17 ;  /* 0x000000ffff097224 */ /* 0x000fca00078e0011 */
[----:B------:R-:W1:Y:S08]  /*0790*/  LDC R14, c[0x0][0x630] ;  /* 0x00018c00ff0e7b82 */ /* 0x000e700000000800 */
[----:B------:R-:W2:Y:S01]  /*07a0*/  LDC.64 R22, c[0x0][0x620] ;  /* 0x00018800ff167b82 */ /* 0x000ea20000000a00 */
[----:B0-----:R-:W-:-:S04]  /*07b0*/  ISETP.NE.U32.AND P0, PT, R20, RZ, PT ;  /* 0x000000ff1400720c */ /* 0x001fc80003f05070 */
[----:B------:R-:W-:-:S13]  /*07c0*/  ISETP.NE.AND.EX P0, PT, R21, RZ, PT, P0 ;  /* 0x000000ff1500720c */ /* 0x000fda0003f05300 */
[----:B-12---:R-:W-:Y:S05]  /*07d0*/  @!P0 BRA `(.L_x_5) ;  /* 0x0000000000288947 */ /* 0x006fea0003800000 */
[----:B------:R-:W0:Y:S02]  /*07e0*/  LDC R3, c[0x0][0x634] ;  /* 0x00018d00ff037b82 */ /* 0x000e240000000800 */
[----:B0-----:R-:W-:-:S05]  /*07f0*/  IADD3 R3, P0, R16, R3, RZ ;  /* 0x0000000310037210 */ /* 0x001fca0007f1e0ff */
[----:B------:R-:W-:-:S04]  /*0800*/  IMAD.X R15, RZ, RZ, R17, P0 ;  /* 0x000000ffff0f7224 */ /* 0x000fc800000e0611 */
[----:B------:R-:W-:-:S04]  /*0810*/  IMAD.WIDE.U32 R8, R15, R20, RZ ;  /* 0x000000140f087225 */ /* 0x000fc800078e00ff */
[----:B------:R-:W-:-:S04]  /*0820*/  IMAD.WIDE.U32 R10, P0, R3, R21, R8 ;  /* 0x00000015030a7225 */ /* 0x000fc80007800008 */
[----:B------:R-:W-:-:S04]  /*0830*/  IMAD.WIDE.U32 R8, R3, R20, RZ ;  /* 0x0000001403087225 */ /* 0x000fc800078e00ff */
[----:B------:R-:W-:Y:S01]  /*0840*/  IMAD.X R13, RZ, RZ, RZ, P0 ;  /* 0x000000ffff0d7224 */ /* 0x000fe200000e06ff */
[----:B------:R-:W-:Y:S01]  /*0850*/  IADD3 RZ, P0, R9, R10, RZ ;  /* 0x0000000a09ff7210 */ /* 0x000fe20007f1e0ff */
[----:B------:R-:W-:-:S04]  /*0860*/  IMAD.MOV.U32 R12, RZ, RZ, R11 ;  /* 0x000000ffff0c7224 */ /* 0x000fc800078e000b */
[----:B------:R-:W-:-:S08]  /*0870*/  IMAD.WIDE.U32.X R8, R15, R21, R12, P0 ;  /* 0x000000150f087225 */ /* 0x000fd000000e040c */
.L_x_5:
[-CC-:B------:R-:W-:Y:S01]  /*0880*/  SHF.R.U64 R89, R8, R14.reuse, R9.reuse ;  /* 0x0000000e08597219 */ /* 0x180fe20000001209 */
[----:B------:R-:W0:Y:S01]  /*0890*/  LDC R12, c[0x0][0x618] ;  /* 0x00018600ff0c7b82 */ /* 0x000e220000000800 */
[----:B------:R-:W-:Y:S01]  /*08a0*/  SHF.R.U32.HI R5, RZ, R14, R9 ;  /* 0x0000000eff057219 */ /* 0x000fe20000011609 */
[----:B------:R-:W-:Y:S01]  /*08b0*/  ULDC UR4, c[0x0][0x150] ;  /* 0x0000540000047ab9 */ /* 0x000fe20000000800 */
[----:B------:R-:W-:Y:S02]  /*08c0*/  IADD3 R11, P0, RZ, -R89, RZ ;  /* 0x80000059ff0b7210 */ /* 0x000fe40007f1e0ff */
[----:B------:R-:W-:-:S03]  /*08d0*/  I2FP.F32.U32 R3, R4 ;  /* 0x0000000400037245 */ /* 0x000fc60000201000 */
[----:B------:R-:W1:Y:S01]  /*08e0*/  LDC.64 R24, c[0x0][0x640] ;  /* 0x00019000ff187b82 */ /* 0x000e620000000a00 */
[----:B------:R-:W-:Y:S02]  /*08f0*/  IMAD.X R13, RZ, RZ, ~R5, P0 ;  /* 0x000000ffff0d7224 */ /* 0x000fe400000e0e05 */
[----:B------:R-:W-:Y:S01]  /*0900*/  FMUL R3, R3, UR4 ;  /* 0x0000000403037c20 */ /* 0x000fe20008400000 */
[----:B------:R-:W-:Y:S01]  /*0910*/  IMAD.WIDE.U32 R8, R11, R22, R16 ;  /* 0x000000160b087225 */ /* 0x000fe200078e0010 */
[----:B------:R-:W-:-:S03]  /*0920*/  ULDC UR4, c[0x0][0x154] ;  /* 0x0000550000047ab9 */ /* 0x000fc60000000800 */
[----:B------:R-:W-:Y:S01]  /*0930*/  IMAD R10, R13, R22, RZ ;  /* 0x000000160d0a7224 */ /* 0x000fe200078e02ff */
[----:B------:R-:W2:Y:S01]  /*0940*/  LDC R5, c[0x0][0x144] ;  /* 0x00005100ff057b82 */ /* 0x000ea20000000800 */
[----:B------:R-:W3:Y:S02]  /*0950*/  F2I.U32.TRUNC.NTZ R3, R3 ;  /* 0x0000000300037305 */ /* 0x000ee4000020f000 */
[----:B------:R-:W-:-:S04]  /*0960*/  IMAD R11, R11, R23, R10 ;  /* 0x000000170b0b7224 */ /* 0x000fc800078e020a */
[----:B------:R-:W-:Y:S01]  /*0970*/  IMAD.IADD R9, R9, 0x1, R11 ;  /* 0x0000000109097824 */ /* 0x000fe200078e020b */
[----:B------:R-:W4:Y:S01]  /*0980*/  LDC R14, c[0x0][0x608] ;  /* 0x00018200ff0e7b82 */ /* 0x000f220000000800 */
[----:B------:R-:W-:-:S03]  /*0990*/  MOV R11, 0xffffffff ;  /* 0xffffffff000b7802 */ /* 0x000fc60000000f00 */
[----:B0-----:R-:W-:Y:S02]  /*09a0*/  SHF.R.U64 R20, R8, R12, R9 ;  /* 0x0000000c08147219 */ /* 0x001fe40000001209 */
[----:B------:R-:W-:Y:S02]  /*09b0*/  I2FP.F32.U32 R8, R6 ;  /* 0x0000000600087245 */ /* 0x000fe40000201000 */
[----:B------:R-:W0:Y:S01]  /*09c0*/  LDC R22, c[0x0][0x658] ;  /* 0x00019600ff167b82 */ /* 0x000e220000000800 */
[----:B-1----:R-:W-:Y:S01]  /*09d0*/  ISETP.NE.U32.AND P0, PT, R24, RZ, PT ;  /* 0x000000ff1800720c */ /* 0x002fe20003f05070 */
[----:B---3--:R-:W-:Y:S01]  /*09e0*/  IMAD.MOV R10, RZ, RZ, -R3 ;  /* 0x000000ffff0a7224 */ /* 0x008fe200078e0a03 */
[----:B------:R-:W-:Y:S01]  /*09f0*/  SHF.R.U32.HI R9, RZ, R12, R9 ;  /* 0x0000000cff097219 */ /* 0x000fe20000011609 */
[----:B------:R-:W-:Y:S01]  /*0a00*/  FMUL R8, R8, UR4 ;  /* 0x0000000408087c20 */ /* 0x000fe20008400000 */
[----:B------:R-:W-:-:S03]  /*0a10*/  ISETP.NE.AND.EX P0, PT, R25, RZ, PT, P0 ;  /* 0x000000ff1900720c */ /* 0x000fc60003f05300 */
[----:B------:R-:W1:Y:S01]  /*0a20*/  LDC R15, c[0x0][0x148] ;  /* 0x00005200ff0f7b82 */ /* 0x000e620000000800 */
[----:B--2---:R-:W-:-:S07]  /*0a30*/  IMAD R3, R5, R10, R4 ;  /* 0x0000000a05037224 */ /* 0x004fce00078e0204 */
[----:B------:R-:W2:Y:S01]  /*0a40*/  LDC R21, c[0x0][0x600] ;  /* 0x00018000ff157b82 */ /* 0x000ea20000000800 */
[-CC-:B----4-:R-:W-:Y:S02]  /*0a50*/  SHF.R.U64 R26, R20, R14.reuse, R9.reuse ;  /* 0x0000000e141a7219 */ /* 0x190fe40000001209 */
[----:B------:R-:W-:Y:S01]  /*0a60*/  SHF.R.U32.HI R5, RZ, R14, R9 ;  /* 0x0000000eff057219 */ /* 0x000fe20000011609 */
[----:B------:R-:W-:Y:S01]  /*0a70*/  IMAD.MOV.U32 R9, RZ, RZ, 0x1 ;  /* 0x00000001ff097424 */ /* 0x000fe200078e00ff */
[----:B------:R3:W4:Y:S03]  /*0a80*/  F2I.U32.TRUNC.NTZ R14, R8 ;  /* 0x00000008000e7305 */ /* 0x000726000020f000 */
[----:B------:R-:W1:Y:S01]  /*0a90*/  LDC R23, c[0x0][0x648] ;  /* 0x00019200ff177b82 */ /* 0x000e620000000800 */
[-C--:B0-----:R-:W-:Y:S02]  /*0aa0*/  SHF.L.U32 R4, R11, R22.reuse, RZ ;  /* 0x000000160b047219 */ /* 0x081fe400000006ff */
[----:B------:R-:W-:-:S02]  /*0ab0*/  SHF.R.U64 R28, R26, R22, R5 ;  /* 0x000000161a1c7219 */ /* 0x000fc40000001205 */
[----:B------:R-:W-:Y:S02]  /*0ac0*/  LOP3.LUT R13, RZ, R4, RZ, 0x33, !PT ;  /* 0x00000004ff0d7212 */ /* 0x000fe400078e33ff */
[-C--:B------:R-:W-:Y:S01]  /*0ad0*/  SHF.R.U32.HI R5, RZ, R22.reuse, R5 ;  /* 0x00000016ff057219 */ /* 0x080fe20000011605 */
[----:B------:R-:W0:Y:S01]  /*0ae0*/  LDC R27, c[0x0][0x638] ;  /* 0x00018e00ff1b7b82 */ /* 0x000e220000000800 */
[----:B------:R-:W-:Y:S01]  /*0af0*/  SHF.L.U32 R12, R9, R22, RZ ;  /* 0x00000016090c7219 */ /* 0x000fe200000006ff */
[----:B------:R-:W-:-:S06]  /*0b00*/  IMAD.MOV.U32 R4, RZ, RZ, R28 ;  /* 0x000000ffff047224 */ /* 0x000fcc00078e001c */
[----:B------:R-:W0:Y:S01]  /*0b10*/  LDC R103, c[0x0][0x610] ;  /* 0x00018400ff677b82 */ /* 0x000e220000000800 */
[----:B---34-:R-:W-:Y:S05]  /*0b20*/  @!P0 BRA `(.L_x_6) ;  /* 0x0000000000288947 */ /* 0x018fea0003800000 */
[----:B------:R-:W3:Y:S02]  /*0b30*/  LDC R11, c[0x0][0x64c] ;  /* 0x00019300ff0b7b82 */ /* 0x000ee40000000800 */
[----:B---3--:R-:W-:-:S05]  /*0b40*/  IADD3 R11, P0, R28, R11, RZ ;  /* 0x0000000b1c0b7210 */ /* 0x008fca0007f1e0ff */
        /* <DEDUP_REMOVED lines=8> */
.L_x_6:
[----:B-1----:R-:W-:Y:S01]  /*0bd0*/  SHF.R.U64 R4, R4, R23, R5 ;  /* 0x0000001704047219 */ /* 0x002fe20000001205 */
[----:B--2---:R-:W-:Y:S01]  /*0be0*/  VIADD R5, R21, 0xffffffff ;  /* 0xffffffff15057836 */ /* 0x004fe20000000000 */
[----:B------:R-:W-:Y:S01]  /*0bf0*/  LOP3.LUT R13, R26, R13, RZ, 0xc0, !PT ;  /* 0x0000000d1a0d7212 */ /* 0x000fe200078ec0ff */
[----:B------:R-:W-:Y:S02]  /*0c00*/  IMAD.MOV R14, RZ, RZ, -R14 ;  /* 0x000000ffff0e7224 */ /* 0x000fe400078e0a0e */
[----:B------:R-:W-:Y:S01]  /*0c10*/  IMAD.MOV R8, RZ, RZ, -R4 ;  /* 0x000000ffff087224 */ /* 0x000fe200078e0a04 */
[----:B------:R-:W-:Y:S01]  /*0c20*/  LOP3.LUT R5, R20, R5, RZ, 0xc0, !PT ;  /* 0x0000000514057212 */ /* 0x000fe200078ec0ff */
[----:B------:R-:W-:Y:S02]  /*0c30*/  IMAD R12, R12, R4, R13 ;  /* 0x000000040c0c7224 */ /* 0x000fe400078e020d */
[----:B------:R-:W-:Y:S02]  /*0c40*/  @P3 IMAD R3, R15, R14, R6 ;  /* 0x0000000e0f033224 */ /* 0x000fe400078e0206 */
[----:B0-----:R-:W-:-:S02]  /*0c50*/  IMAD R4, R8, R27, R28 ;  /* 0x0000001b08047224 */ /* 0x001fc400078e021c */
[----:B------:R-:W-:Y:S02]  /*0c60*/  IMAD R103, R12, R103, R3 ;  /* 0x000000670c677224 */ /* 0x000fe400078e0203 */
[----:B------:R-:W-:Y:S02]  /*0c70*/  IMAD R4, R4, R21, R5 ;  /* 0x0000001504047224 */ /* 0x000fe400078e0205 */
[----:B------:R-:W-:-:S03]  /*0c80*/  IMAD.MOV.U32 R3, RZ, RZ, 0x1 ;  /* 0x00000001ff037424 */ /* 0x000fc600078e00ff */
[----:B------:R-:W-:Y:S02]  /*0c90*/  SEL R104, R4, R103, !P3 ;  /* 0x0000006704687207 */ /* 0x000fe40005800000 */
[----:B------:R-:W-:-:S07]  /*0ca0*/  SEL R103, R103, R4, !P3 ;  /* 0x0000000467677207 */ /* 0x000fce0005800000 */
.L_x_4:
[----:B------:R-:W-:-:S08]  /*0cb0*/  NOP ;  /* 0x0000000000007918 */ /* 0x000fd00000000000 */
[----:B------:R-:W0:Y:S02]  /*0cc0*/  USETMAXREG.TRY_ALLOC.CTAPOOL UP0, 0xe8 ;  /* 0x000000e8000079c8 */ /* 0x000e240008000600 */
[----:B0-----:R-:W-:-:S13]  /*0cd0*/  PLOP3.LUT P0, PT, PT, PT, UP0, 0x80, 0x0 ;  /* 0x000000000000781c */ /* 0x001fda0003f0f008 */
[----:B------:R-:W-:Y:S05]  /*0ce0*/  @!P0 BRA `(.L_x_4) ;  /* 0xfffffffc00f08947 */ /* 0x000fea000383ffff */
[----:B------:R-:W-:Y:S01]  /*0cf0*/  ULDC.64 UR4, c[0x0][0x598] ;  /* 0x0001660000047ab9 */ /* 0x000fe20000000a00 */
[----:B------:R-:W-:Y:S01]  /*0d00*/  ULDC.64 UR36, c[0x0][0x208] ;  /* 0x0000820000247ab9 */ /* 0x000fe20000000a00 */
[----:B------:R-:W-:-:S04]  /*0d10*/  ISETP.NE.U32.AND P0, PT, RZ, UR4, PT ;  /* 0x00000004ff007c0c */ /* 0x000fc8000bf05070 */
[----:B------:R-:W-:-:S13]  /*0d20*/  ISETP.NE.AND.EX P0, PT, RZ, UR5, PT, P0 ;  /* 0x00000005ff007c0c */ /* 0x000fda000bf05300 */
[----:B------:R-:W-:Y:S05]  /*0d30*/  @!P0 BRA `(.L_x_7) ;  /* 0x00000000001c8947 */ /* 0x000fea0003800000 */
[----:B------:R-:W0:Y:S02]  /*0d40*/  LDC.64 R4, c[0x0][0x598] ;  /* 0x00016600ff047b82 */ /* 0x000e240000000a00 */
[----:B0-----:R-:W2:Y:S02]  /*0d50*/  LDG.E.64 R4, desc[UR36][R4.64] ;  /* 0x0000002404047981 */ /* 0x001ea4000c1e1b00 */
[----:B--2---:R-:W-:-:S04]  /*0d60*/  ISETP.NE.U32.AND P0, PT, R4, RZ, PT ;  /* 0x000000ff0400720c */ /* 0x004fc80003f05070 */
[----:B------:R-:W-:-:S13]  /*0d70*/  ISETP.NE.AND.EX P0, PT, R5, RZ, PT, P0 ;  /* 0x000000ff0500720c */ /* 0x000fda0003f05300 */
[----:B------:R-:W-:Y:S05]  /*0d80*/  @!P0 BRA `(.L_x_7) ;  /* 0x0000000000088947 */ /* 0x000fea0003800000 */
[----:B------:R0:W5:Y:S01]  /*0d90*/  LD.E R88, desc[UR36][R4.64] ;  /* 0x0000002404587980 */ /* 0x000162000c101900 */
[----:B------:R-:W-:Y:S05]  /*0da0*/  BRA `(.L_x_8) ;  /* 0x0000000000247947 */ /* 0x000fea0003800000 */
.L_x_7:
[----:B------:R-:W-:Y:S02]  /*0db0*/  ULDC.64 UR4, c[0x0][0x588] ;  /* 0x0001620000047ab9 */ /* 0x000fe40000000a00 */
[----:B------:R-:W-:-:S04]  /*0dc0*/  ISETP.NE.U32.AND P0, PT, RZ, UR4, PT ;  /* 0x00000004ff007c0c */ /* 0x000fc8000bf05070 */
[----:B------:R-:W-:-:S13]  /*0dd0*/  ISETP.NE.AND.EX P0, PT, RZ, UR5, PT, P0 ;  /* 0x00000005ff007c0c */ /* 0x000fda000bf05300 */
[----:B------:R-:W-:Y:S05]  /*0de0*/  @!P0 BRA `(.L_x_9) ;  /* 0x00000000000c8947 */ /* 0x000fea0003800000 */
[----:B------:R-:W0:Y:S02]  /*0df0*/  LDC.64 R4, c[0x0][0x588] ;  /* 0x00016200ff047b82 */ /* 0x000e240000000a00 */
[----:B0-----:R1:W5:Y:S01]  /*0e00*/  LDG.E R88, desc[UR36][R4.64] ;  /* 0x0000002404587981 */ /* 0x001362000c1e1900 */
[----:B------:R-:W-:Y:S05]  /*0e10*/  BRA `(.L_x_8) ;  /* 0x0000000000087947 */ /* 0x000fea0003800000 */
.L_x_9:
[----:B------:R-:W-:Y:S02]  /*0e20*/  ULDC UR4, c[0x0][0x580] ;  /* 0x0001600000047ab9 */ /* 0x000fe40000000800 */
[----:B------:R-:W-:-:S07]  /*0e30*/  IMAD.U32 R88, RZ, RZ, UR4 ;  /* 0x00000004ff587e24 */ /* 0x000fce000f8e00ff */
.L_x_8:
[----:B------:R-:W-:Y:S02]  /*0e40*/  ULDC.64 UR4, c[0x0][0x5a0] ;  /* 0x0001680000047ab9 */ /* 0x000fe40000000a00 */
[----:B------:R-:W-:-:S04]  /*0e50*/  ISETP.NE.U32.AND P0, PT, RZ, UR4, PT ;  /* 0x00000004ff007c0c */ /* 0x000fc8000bf05070 */
[----:B------:R-:W-:-:S13]  /*0e60*/  ISETP.NE.AND.EX P0, PT, RZ, UR5, PT, P0 ;  /* 0x00000005ff007c0c */ /* 0x000fda000bf05300 */
[----:B------:R-:W-:Y:S05]  /*0e70*/  @!P0 BRA `(.L_x_10) ;  /* 0x00000000001c8947 */ /* 0x000fea0003800000 */
[----:B01----:R-:W0:Y:S02]  /*0e80*/  LDC.64 R4, c[0x0][0x5a0] ;  /* 0x00016800ff047b82 */ /* 0x003e240000000a00 */
[----:B0-----:R-:W2:Y:S02]  /*0e90*/  LDG.E.64 R4, desc[UR36][R4.64] ;  /* 0x0000002404047981 */ /* 0x001ea4000c1e1b00 */
[----:B--2---:R-:W-:-:S04]  /*0ea0*/  ISETP.NE.U32.AND P0, PT, R4, RZ, PT ;  /* 0x000000ff0400720c */ /* 0x004fc80003f05070 */
[----:B------:R-:W-:-:S13]  /*0eb0*/  ISETP.NE.AND.EX P0, PT, R5, RZ, PT, P0 ;  /* 0x000000ff0500720c */ /* 0x000fda0003f05300 */
[----:B------:R-:W-:Y:S05]  /*0ec0*/  @!P0 BRA `(.L_x_10) ;  /* 0x0000000000088947 */ /* 0x000fea0003800000 */
[----:B------:R0:W5:Y:S01]  /*0ed0*/  LD.E R92, desc[UR36][R4.64] ;  /* 0x00000024045c7980 */ /* 0x000162000c101900 */
[----:B------:R-:W-:Y:S05]  /*0ee0*/  BRA `(.L_x_11) ;  /* 0x0000000000247947 */ /* 0x000fea0003800000 */
.L_x_10:
[----:B------:R-:W-:Y:S02]  /*0ef0*/  ULDC.64 UR4, c[0x0][0x590] ;  /* 0x0001640000047ab9 */ /* 0x000fe40000000a00 */
[----:B------:R-:W-:-:S04]  /*0f00*/  ISETP.NE.U32.AND P0, PT, RZ, UR4, PT ;  /* 0x00000004ff007c0c */ /* 0x000fc8000bf05070 */
[----:B------:R-:W-:-:S13]  /*0f10*/  ISETP.NE.AND.EX P0, PT, RZ, UR5, PT, P0 ;  /* 0x00000005ff007c0c */ /* 0x000fda000bf05300 */
[----:B------:R-:W-:Y:S05]  /*0f20*/  @!P0 BRA `(.L_x_12) ;  /* 0x00000000000c8947 */ /* 0x000fea0003800000 */
[----:B------:R-:W2:Y:S02]  /*0f30*/  LDC.64 R92, c[0x0][0x590] ;  /* 0x00016400ff5c7b82 */ /* 0x000ea40000000a00 */
[----:B--2---:R2:W5:Y:S01]  /*0f40*/  LDG.E R92, desc[UR36][R92.64] ;  /* 0x000000245c5c7981 */ /* 0x004562000c1e1900 */
[----:B------:R-:W-:Y:S05]  /*0f50*/  BRA `(.L_x_11) ;  /* 0x0000000000087947 */ /* 0x000fea0003800000 */
.L_x_12:
[----:B------:R-:W-:Y:S02]  /*0f60*/  ULDC UR4, c[0x0][0x584] ;  /* 0x0001610000047ab9 */ /* 0x000fe40000000800 */
[----:B------:R-:W-:-:S07]  /*0f70*/  IMAD.U32 R92, RZ, RZ, UR4 ;  /* 0x00000004ff5c7e24 */ /* 0x000fce000f8e00ff */
.L_x_11:
[----:B------:R-:W-:-:S13]  /*0f80*/  LOP3.LUT P0, RZ, R3, 0xff, RZ, 0xc0, !PT ;  /* 0x000000ff03ff7812 */ /* 0x000fda000780c0ff */
[----:B------:R-:W-:Y:S05]  /*0f90*/  @!P0 EXIT ;  /* 0x000000000000894d */ /* 0x000fea0003800000 */
[----:B------:R-:W3:Y:S01]  /*0fa0*/  LDC R96, c[0x0][0x658] ;  /* 0x00019600ff607b82 */ /* 0x000ee20000000800 */
[----:B------:R-:W-:Y:S01]  /*0fb0*/  LOP3.LUT R94, R0, 0x3, RZ, 0xc0, !PT ;  /* 0x00000003005e7812 */ /* 0x000fe200078ec0ff */
[----:B------:R-:W-:Y:S01]  /*0fc0*/  ULDC.64 UR4, c[0x0][0x288] ;  /* 0x0000a20000047ab9 */ /* 0x000fe20000000a00 */
[----:B--2---:R-:W-:Y:S01]  /*0fd0*/  SHF.R.U32.HI R93, RZ, 0x2, R0 ;  /* 0x00000002ff5d7819 */ /* 0x004fe20000011600 */
[----:B01----:R-:W-:Y:S01]  /*0fe0*/  IMAD.U32 R5, RZ, RZ, UR4 ;  /* 0x00000004ff057e24 */ /* 0x003fe2000f8e00ff */
[----:B------:R-:W-:Y:S01]  /*0ff0*/  LOP3.LUT R7, R7, 0x1, RZ, 0xc0, !PT ;  /* 0x0000000107077812 */ /* 0x000fe200078ec0ff */
[----:B------:R-:W-:Y:S01]  /*1000*/  IMAD.SHL.U32 R4, R94, 0x8, RZ ;  /* 0x000000085e047824 */ /* 0x000fe200078e00ff */
[----:B------:R-:W-:Y:S01]  /*1010*/  LOP3.LUT R3, R93, 0x3, RZ, 0xc0, !PT ;  /* 0x000000035d037812 */ /* 0x000fe200078ec0ff */
[----:B------:R-:W0:Y:S01]  /*1020*/  LDC.64 R98, c[0x0][0x5c8] ;  /* 0x00017200ff627b82 */ /* 0x000e220000000a00 */
[----:B------:R-:W-:Y:S01]  /*1030*/  SHF.R.U32.HI R32, RZ, 0x1, R32 ;  /* 0x00000001ff207819 */ /* 0x000fe20000011620 */
[----:B------:R-:W-:Y:S01]  /*1040*/  IMAD.SHL.U32 R90, R7, 0x40, RZ ;  /* 0x00000040075a7824 */ /* 0x000fe200078e00ff */
[----:B------:R-:W-:Y:S01]  /*1050*/  LOP3.LUT R4, R4, 0x18, R3, 0xe2, !PT ;  /* 0x0000001804047812 */ /* 0x000fe200078ee203 */
[----:B------:R-:W-:Y:S01]  /*1060*/  UIADD3 UR4, UR5, 0x1f, URZ ;  /* 0x0000001f05047890 */ /* 0x000fe2000fffe03f */
[C---:B------:R-:W-:Y:S01]  /*1070*/  LOP3.LUT R3, R93.reuse, 0x7, RZ, 0xc0, !PT ;  /* 0x000000075d037812 */ /* 0x040fe200078ec0ff */
[----:B------:R-:W-:Y:S01]  /*1080*/  IMAD R94, R94, -0x2, R5 ;  /* 0xfffffffe5e5e7824 */ /* 0x000fe200078e0205 */
[----:B------:R-:W-:Y:S01]  /*1090*/  LOP3.LUT R32, R32, 0x30, RZ, 0xc0, !PT ;  /* 0x0000003020207812 */ /* 0x000fe200078ec0ff */
[----:B------:R-:W1:Y:S01]  /*10a0*/  LDC R100, c[0x0][0x600] ;  /* 0x00018000ff647b82 */ /* 0x000e620000000800 */
[----:B------:R-:W-:Y:S01]  /*10b0*/  LOP3.LUT P0, RZ, R93, 0x4, RZ, 0xc0, !PT ;  /* 0x000000045dff7812 */ /* 0x000fe2000780c0ff */
[----:B------:R-:W-:Y:S01]  /*10c0*/  USHF.R.S32.HI UR5, URZ, 0x1f, UR4 ;  /* 0x0000001f3f057899 */ /* 0x000fe20008011404 */
[--C-:B------:R-:W-:Y:S01]  /*10d0*/  LOP3.LUT R90, R90, 0x40, R3.reuse, 0xe2, !PT ;  /* 0x000000405a5a7812 */ /* 0x100fe200078ee203 */
[----:B------:R-:W-:Y:S01]  /*10e0*/  IMAD.SHL.U32 R95, R0, 0x10, RZ ;  /* 0x00000010005f7824 */ /* 0x000fe200078e00ff */
[----:B------:R-:W-:Y:S01]  /*10f0*/  IADD3 R6, RZ, -R32, -R3 ;  /* 0x80000020ff067210 */ /* 0x000fe20007ffe803 */
[----:B------:R-:W-:Y:S01]  /*1100*/  IMAD.MOV.U32 R5, RZ, RZ, 0x1 ;  /* 0x00000001ff057424 */ /* 0x000fe200078e00ff */
[----:B------:R-:W-:Y:S01]  /*1110*/  P2R R3, PR, RZ, 0x1 ;  /* 0x00000001ff037803 */ /* 0x000fe20000000000 */
[----:B------:R-:W-:Y:S01]  /*1120*/  IMAD.MOV.U32 R3, RZ, RZ, -0x1 ;  /* 0xffffffffff037424 */ /* 0x000fe200078e00ff */
[----:B------:R-:W-:Y:S01]  /*1130*/  ULEA.HI UR5, UR5, UR4, URZ, 0x5 ;  /* 0x0000000405057291 */ /* 0x000fe2000f8f283f */
[----:B------:R-:W-:Y:S01]  /*1140*/  LOP3.LUT R4, R4, 0x4, R93, 0xf8, !PT ;  /* 0x0000000404047812 */ /* 0x000fe200078ef85d */
[----:B------:R-:W-:Y:S01]  /*1150*/  IMAD R6, R7, -0x40, R6 ;  /* 0xffffffc007067824 */ /* 0x000fe200078e0206 */
[----:B------:R-:W-:Y:S01]  /*1160*/  LOP3.LUT R19, R0, 0x80, RZ, 0xc0, !PT ;  /* 0x0000008000137812 */ /* 0x000fe200078ec0ff */
[----:B------:R-:W-:Y:S01]  /*1170*/  ULDC UR4, c[0x0][0x284] ;  /* 0x0000a10000047ab9 */ /* 0x000fe20000000800 */
[----:B---3--:R-:W-:Y:S01]  /*1180*/  SHF.L.U32 R3, R3, R96, RZ ;  /* 0x0000006003037219 */ /* 0x008fe200000006ff */
[----:B------:R-:W-:Y:S01]  /*1190*/  USHF.R.S32.HI UR40, URZ, 0x5, UR5 ;  /* 0x000000053f287899 */ /* 0x000fe20008011405 */
[C---:B0-----:R-:W-:Y:S01]  /*11a0*/  SHF.L.U64.HI R97, R98.reuse, 0x3, R99 ;  /* 0x0000000362617819 */ /* 0x041fe20000010263 */
[----:B------:R-:W-:Y:S01]  /*11b0*/  IMAD.SHL.U32 R98, R98, 0x8, RZ ;  /* 0x0000000862627824 */ /* 0x000fe200078e00ff */
[----:B------:R-:W-:Y:S01]  /*11c0*/  LOP3.LUT R90, R90, R32, RZ, 0xfc, !PT ;  /* 0x000000205a5a7212 */ /* 0x000fe200078efcff */
[----:B------:R-:W-:Y:S01]  /*11d0*/  VIADD R102, R6, UR4 ;  /* 0x0000000406667c36 */ /* 0x000fe20008000000 */
[----:B------:R-:W-:Y:S01]  /*11e0*/  LOP3.LUT R95, R4, 0xe00, R95, 0xf8, !PT ;  /* 0x00000e00045f7812 */ /* 0x000fe200078ef85f */
[----:B------:R-:W-:Y:S01]  /*11f0*/  IMAD.MOV.U32 R91, RZ, RZ, RZ ;  /* 0x000000ffff5b7224 */ /* 0x000fe200078e00ff */
[----:B------:R-:W-:Y:S01]  /*1200*/  SHF.L.U32 R96, R5, R96, RZ ;  /* 0x0000006005607219 */ /* 0x000fe200000006ff */
[----:B------:R-:W-:Y:S01]  /*1210*/  UIADD3 UR41, UR40, -0x1, URZ ;  /* 0xffffffff28297890 */ /* 0x000fe2000fffe03f */
[----:B------:R-:W-:Y:S01]  /*1220*/  SHF.L.U32 R99, R0, 0x1, RZ ;  /* 0x0000000100637819 */ /* 0x000fe200000006ff */
[----:B-1----:R-:W-:Y:S01]  /*1230*/  VIADD R100, R100, 0xffffffff ;  /* 0xffffffff64647836 */ /* 0x002fe20000000000 */
[----:B------:R-:W-:Y:S01]  /*1240*/  LOP3.LUT R105, R18, 0x1, RZ, 0xfc, !PT ;  /* 0x0000000112697812 */ /* 0x000fe200078efcff */
[----:B------:R-:W-:Y:S01]  /*1250*/  UMOV UR38, URZ ;  /* 0x0000003f00267c82 */ /* 0x000fe20008000000 */
[----:B------:R-:W-:Y:S01]  /*1260*/  SHF.R.U32.HI R19, RZ, 0x7, R19 ;  /* 0x00000007ff137819 */ /* 0x000fe20000011613 */
[----:B------:R-:W-:Y:S01]  /*1270*/  UMOV UR39, URZ ;  /* 0x0000003f00277c82 */ /* 0x000fe20008000000 */
[----:B------:R-:W-:-:S07]  /*1280*/  LOP3.LUT R101, RZ, R3, RZ, 0x33, !PT ;  /* 0x00000003ff657212 */ /* 0x000fce00078e33ff */
.L_x_169:
[----:B0-----:R-:W0:Y:S01]  /*1290*/  S2R R3, SR_CgaCtaId ;  /* 0x0000000000037919 */ /* 0x001e220000008800 */
[----:B------:R-:W-:-:S04]  /*12a0*/  MOV R0, 0x400 ;  /* 0x0000040000007802 */ /* 0x000fc80000000f00 */
[----:B0-----:R-:W-:-:S05]  /*12b0*/  LEA R24, R3, R0, 0x18 ;  /* 0x0000000003187211 */ /* 0x001fca00078ec0ff */
[----:B------:R-:W-:-:S05]  /*12c0*/  VIADD R0, R24, 0x800 ;  /* 0x0000080018007836 */ /* 0x000fca0000000000 */
[----:B------:R-:W-:-:S13]  /*12d0*/  LOP3.LUT P0, RZ, R0, 0x9f, RZ, 0xc0, !PT ;  /* 0x0000009f00ff7812 */ /* 0x000fda000780c0ff */
[----:B-1234-:R-:W-:Y:S05]  /*12e0*/  @!P0 BRA `(.L_x_13) ;  /* 0x0000000000408947 */ /* 0x01efea0003800000 */
[----:B------:R-:W-:Y:S01]  /*12f0*/  MOV R0, 0x0 ;  /* 0x0000000000007802 */ /* 0x000fe20000000f00 */
[----:B------:R-:W-:Y:S01]  /*1300*/  ULDC.64 UR4, c[0x4][0x70] ;  /* 0x01001c0000047ab9 */ /* 0x000fe20000000a00 */
[----:B------:R-:W-:Y:S01]  /*1310*/  ULDC.64 UR6, c[0x4][0x8] ;  /* 0x0100020000067ab9 */ /* 0x000fe20000000a00 */
[----:B------:R-:W-:Y:S01]  /*1320*/  IMAD.U32 R4, RZ, RZ, UR4 ;  /* 0x00000004ff047e24 */ /* 0x000fe2000f8e00ff */
[----:B------:R0:W1:Y:S01]  /*1330*/  LDC.64 R14, c[0x4][R0] ;  /* 0x01000000000e7b82 */ /* 0x0000620000000a00 */
[----:B------:R-:W-:Y:S01]  /*1340*/  IMAD.U32 R5, RZ, RZ, UR5 ;  /* 0x00000005ff057e24 */ /* 0x000fe2000f8e00ff */
[----:B------:R-:W-:Y:S01]  /*1350*/  ULDC.64 UR4, c[0x4][0x78] ;  /* 0x01001e0000047ab9 */ /* 0x000fe20000000a00 */
[----:B------:R-:W-:Y:S02]  /*1360*/  IMAD.U32 R10, RZ, RZ, UR6 ;  /* 0x00000006ff0a7e24 */ /* 0x000fe4000f8e00ff */
[----:B------:R-:W-:Y:S02]  /*1370*/  IMAD.U32 R6, RZ, RZ, UR4 ;  /* 0x00000004ff067e24 */ /* 0x000fe4000f8e00ff */
[----:B------:R-:W-:-:S02]  /*1380*/  IMAD.U32 R7, RZ, RZ, UR5 ;  /* 0x00000005ff077e24 */ /* 0x000fc4000f8e00ff */
[----:B------:R-:W-:Y:S02]  /*1390*/  IMAD.U32 R11, RZ, RZ, UR7 ;  /* 0x00000007ff0b7e24 */ /* 0x000fe4000f8e00ff */
[----:B------:R-:W-:Y:S02]  /*13a0*/  IMAD.MOV.U32 R8, RZ, RZ, 0x70 ;  /* 0x00000070ff087424 */ /* 0x000fe400078e00ff */
[----:B------:R-:W-:Y:S02]  /*13b0*/  IMAD.MOV.U32 R12, RZ, RZ, 0x1 ;  /* 0x00000001ff0c7424 */ /* 0x000fe400078e00ff */
[----:B0-----:R-:W-:-:S07]  /*13c0*/  IMAD.MOV.U32 R13, RZ, RZ, RZ ;  /* 0x000000ffff0d7224 */ /* 0x001fce00078e00ff */
[----:B------:R-:W-:-:S07]  /*13d0*/  LEPC R20, `(.L_x_13) ;  /* 0x000000001014794e */ /* 0x000fce0000000000 */
[----:B-1---5:R-:W-:Y:S05]  /*13e0*/  CALL.ABS.NOINC R14 ;  /* 0x000000000e007343 */ /* 0x022fea0003c00000 */
.L_x_13:
[----:B------:R-:W-:-:S05]  /*13f0*/  VIADD R25, R24, 0x1c800 ;  /* 0x0001c80018197836 */ /* 0x000fca0000000000 */
[----:B------:R-:W-:-:S13]  /*1400*/  LOP3.LUT P0, RZ, R25, 0x3ff, RZ, 0xc0, !PT ;  /* 0x000003ff19ff7812 */ /* 0x000fda000780c0ff */
[----:B------:R-:W-:Y:S05]  /*1410*/  @!P0 BRA `(.L_x_14) ;  /* 0x00000000007c8947 */ /* 0x000fea0003800000 */
[----:B------:R-:W-:Y:S01]  /*1420*/  MOV R22, 0x0 ;  /* 0x0000000000167802 */ /* 0x000fe20000000f00 */
[----:B------:R-:W-:Y:S01]  /*1430*/  ULDC.64 UR4, c[0x4][0x70] ;  /* 0x01001c0000047ab9 */ /* 0x000fe20000000a00 */
[----:B------:R-:W-:Y:S01]  /*1440*/  ULDC.64 UR6, c[0x4][0x78] ;  /* 0x01001e0000067ab9 */ /* 0x000fe20000000a00 */
[----:B------:R-:W-:Y:S01]  /*1450*/  IMAD.U32 R4, RZ, RZ, UR4 ;  /* 0x00000004ff047e24 */ /* 0x000fe2000f8e00ff */
[----:B------:R0:W1:Y:S01]  /*1460*/  LDC.64 R14, c[0x4][R22] ;  /* 0x01000000160e7b82 */ /* 0x0000620000000a00 */
[----:B------:R-:W-:Y:S01]  /*1470*/  IMAD.U32 R5, RZ, RZ, UR5 ;  /* 0x00000005ff057e24 */ /* 0x000fe2000f8e00ff */
[----:B------:R-:W-:Y:S01]  /*1480*/  ULDC.64 UR4, c[0x4][0x10] ;  /* 0x0100040000047ab9 */ /* 0x000fe20000000a00 */
[----:B------:R-:W-:Y:S01]  /*1490*/  IMAD.U32 R6, RZ, RZ, UR6 ;  /* 0x00000006ff067e24 */ /* 0x000fe2000f8e00ff */
[----:B------:R-:W-:Y:S01]  /*14a0*/  MOV R10, UR4 ;  /* 0x00000004000a7c02 */ /* 0x000fe20008000f00 */
[----:B------:R-:W-:Y:S02]  /*14b0*/  IMAD.U32 R7, RZ, RZ, UR7 ;  /* 0x00000007ff077e24 */ /* 0x000fe4000f8e00ff */
[----:B------:R-:W-:-:S02]  /*14c0*/  IMAD.U32 R11, RZ, RZ, UR5 ;  /* 0x00000005ff0b7e24 */ /* 0x000fc4000f8e00ff */
[----:B------:R-:W-:Y:S02]  /*14d0*/  IMAD.MOV.U32 R8, RZ, RZ, 0x70 ;  /* 0x00000070ff087424 */ /* 0x000fe400078e00ff */
[----:B------:R-:W-:Y:S02]  /*14e0*/  IMAD.MOV.U32 R12, RZ, RZ, 0x1 ;  /* 0x00000001ff0c7424 */ /* 0x000fe400078e00ff */
[----:B0-----:R-:W-:-:S07]  /*14f0*/  IMAD.MOV.U32 R13, RZ, RZ, RZ ;  /* 0x000000ffff0d7224 */ /* 0x001fce00078e00ff */
[----:B------:R-:W-:-:S07]  /*1500*/  LEPC R20, `(.L_x_15) ;  /* 0x000000001014794e */ /* 0x000fce0000000000 */
[----:B-1---5:R-:W-:Y:S05]  /*1510*/  CALL.ABS.NOINC R14 ;  /* 0x000000000e007343 */ /* 0x022fea0003c00000 */
.L_x_15:
[----:B------:R-:W0:Y:S01]  /*1520*/  LDC.64 R22, c[0x4][R22] ;  /* 0x0100000016167b82 */ /* 0x000e220000000a00 */
[----:B------:R-:W-:Y:S01]  /*1530*/  ULDC.64 UR4, c[0x4][0x70] ;  /* 0x01001c0000047ab9 */ /* 0x000fe20000000a00 */
[----:B------:R-:W-:Y:S01]  /*1540*/  ULDC.64 UR6, c[0x4][0x10] ;  /* 0x0100040000067ab9 */ /* 0x000fe20000000a00 */
[----:B------:R-:W-:Y:S02]  /*1550*/  IMAD.U32 R4, RZ, RZ, UR4 ;  /* 0x00000004ff047e24 */ /* 0x000fe4000f8e00ff */
        /* <DEDUP_REMOVED lines=8> */
[----:B------:R-:W-:-:S07]  /*15e0*/  IMAD.MOV.U32 R13, RZ, RZ, RZ ;  /* 0x000000ffff0d7224 */ /* 0x000fce00078e00ff */
[----:B------:R-:W-:-:S07]  /*15f0*/  LEPC R20, `(.L_x_14) ;  /* 0x000000001014794e */ /* 0x000fce0000000000 */
[----:B0-----:R-:W-:Y:S05]  /*1600*/  CALL.ABS.NOINC R22 ;  /* 0x0000000016007343 */ /* 0x001fea0003c00000 */
.L_x_14:
[----:B------:R-:W-:Y:S01]  /*1610*/  UMOV UR4, 0xffffffff ;  /* 0xffffffff00047882 */ /* 0x000fe20000000000 */
[----:B------:R-:W-:Y:S02]  /*1620*/  ISETP.NE.AND P0, PT, R105, 0x3, PT ;  /* 0x000000036900780c */ /* 0x000fe40003f05270 */
[----:B------:R-:W-:Y:S11]  /*1630*/  BRA.DIV UR4, `(.L_x_16) ;  /* 0x0000006e04047947 */ /* 0x000ff6000b800000 */
.L_x_200:
[----:B------:R-:W-:Y:S05]  /*1640*/  @!P0 BRA `(.L_x_17) ;  /* 0x0000000000048947 */ /* 0x000fea0003800000 */
[----:B------:R-:W-:Y:S01]  /*1650*/  BPT.TRAP 0x1 ;  /* 0x000000040000795c */ /* 0x000fe20000300000 */
.L_x_17:
[----:B------:R-:W-:Y:S02]  /*1660*/  IMAD.U32 R0, RZ, RZ, UR38 ;  /* 0x00000026ff007e24 */ /* 0x000fe4000f8e00ff */
[----:B------:R-:W-:-:S03]  /*1670*/  IMAD.U32 R3, RZ, RZ, UR39 ;  /* 0x00000027ff037e24 */ /* 0x000fc6000f8e00ff */
[----:B------:R-:W-:Y:S01]  /*1680*/  SHF.L.U32 R0, R0, 0x1f, RZ ;  /* 0x0000001f00007819 */ /* 0x000fe200000006ff */
[----:B------:R-:W-:-:S04]  /*1690*/  IMAD R3, R3, 0x8, R24 ;  /* 0x0000000803037824 */ /* 0x000fc800078e0218 */
[----:B------:R0:W1:Y:S01]  /*16a0*/  SYNCS.PHASECHK.TRANS64.TRYWAIT P1, [R3+URZ], R0 ;  /* 0x00000000030075a7 */ /* 0x000062000802017f */
[----:B------:R-:W-:Y:S05]  /*16b0*/  @!P0 BRA `(.L_x_18) ;  /* 0x0000000000048947 */ /* 0x000fea0003800000 */
[----:B------:R-:W-:Y:S01]  /*16c0*/  BPT.TRAP 0x1 ;  /* 0x000000040000795c */ /* 0x000fe20000300000 */
.L_x_18:
[----:B-1----:R-:W-:Y:S05]  /*16d0*/  @P1 BRA `(.L_x_19) ;  /* 0x0000000000081947 */ /* 0x002fea0003800000 */
[----:B------:R-:W1:Y:S02]  /*16e0*/  SYNCS.PHASECHK.TRANS64.TRYWAIT P1, [R3+URZ], R0 ;  /* 0x00000000030075a7 */ /* 0x000e64000802017f */
[----:B-1----:R-:W-:Y:S05]  /*16f0*/  @!P1 BRA `(.L_x_20) ;  /* 0x0000006800f49947 */ /* 0x002fea0003800000 */
.L_x_19:
[----:B------:R-:W-:-:S04]  /*1700*/  UIADD3 UR4, UR39, 0x1, URZ ;  /* 0x0000000127047890 */ /* 0x000fc8000fffe03f */
[----:B------:R-:W-:Y:S02]  /*1710*/  UISETP.NE.AND UP0, UPT, UR4, 0x7, UPT ;  /* 0x000000070400788c */ /* 0x000fe4000bf05270 */
[----:B01----:R-:W-:Y:S02]  /*1720*/  IMAD.U32 R0, RZ, RZ, UR4 ;  /* 0x00000004ff007e24 */ /* 0x003fe4000f8e00ff */
[----:B------:R-:W-:Y:S02]  /*1730*/  USEL UR4, URZ, 0x1, UP0 ;  /* 0x000000013f047887 */ /* 0x000fe40008000000 */
[----:B------:R-:W-:Y:S02]  /*1740*/  PLOP3.LUT P1, PT, PT, PT, UP0, 0x80, 0x0 ;  /* 0x000000000000781c */ /* 0x000fe40003f2f008 */
[----:B------:R-:W-:Y:S02]  /*1750*/  ULOP3.LUT UR4, UR38, UR4, URZ, 0x3c, !UPT ;  /* 0x0000000426047292 */ /* 0x000fe4000f8e3c3f */
[----:B------:R-:W-:-:S04]  /*1760*/  SEL R0, R0, RZ, P1 ;  /* 0x000000ff00007207 */ /* 0x000fc80000800000 */
[----:B------:R-:W-:Y:S01]  /*1770*/  IMAD.U32 R9, RZ, RZ, UR4 ;  /* 0x00000004ff097e24 */ /* 0x000fe2000f8e00ff */
[----:B------:R-:W-:Y:S06]  /*1780*/  @!P0 BRA `(.L_x_21) ;  /* 0x0000000000048947 */ /* 0x000fec0003800000 */
[----:B------:R-:W-:Y:S01]  /*1790*/  BPT.TRAP 0x1 ;  /* 0x000000040000795c */ /* 0x000fe20000300000 */
.L_x_21:
[----:B------:R-:W-:Y:S02]  /*17a0*/  MOV R4, UR39 ;  /* 0x0000002700047c02 */ /* 0x000fe40008000f00 */
[----:B------:R-:W-:Y:S02]  /*17b0*/  LOP3.LUT P2, RZ, R93, 0x4, RZ, 0xc0, !PT ;  /* 0x000000045dff7812 */ /* 0x000fe4000784c0ff */
[----:B------:R-:W-:Y:S01]  /*17c0*/  SHF.L.U32 R6, R9, 0x1f, RZ ;  /* 0x0000001f09067819 */ /* 0x000fe200000006ff */
[----:B------:R-:W-:-:S04]  /*17d0*/  IMAD R3, R4, 0x1000, R95 ;  /* 0x0000100004037824 */ /* 0x000fc800078e025f */
[--C-:B------:R-:W-:Y:S02]  /*17e0*/  IMAD R4, R3, 0x4, R24.reuse ;  /* 0x0000000403047824 */ /* 0x100fe400078e0218 */
[----:B------:R-:W-:Y:S02]  /*17f0*/  IMAD R3, R0, 0x8, R24 ;  /* 0x0000000800037824 */ /* 0x000fe400078e0218 */
[C---:B------:R-:W-:Y:S02]  /*1800*/  VIADD R7, R4.reuse, 0x800 ;  /* 0x0000080004077836 */ /* 0x040fe40000000000 */
[----:B------:R-:W-:Y:S01]  /*1810*/  VIADD R5, R4, 0x890 ;  /* 0x0000089004057836 */ /* 0x000fe20000000000 */
[----:B------:R0:W1:Y:S01]  /*1820*/  SYNCS.PHASECHK.TRANS64.TRYWAIT P1, [R3+URZ], R6 ;  /* 0x00000006030075a7 */ /* 0x000062000802017f */
[----:B------:R-:W-:Y:S01]  /*1830*/  @P2 VIADD R5, R7, 0x70 ;  /* 0x0000007007052836 */ /* 0x000fe20000000000 */
[----:B------:R0:W2:Y:S06]  /*1840*/  LDS R112, [R4+0x800] ;  /* 0x0008000004707984 */ /* 0x0000ac0000000800 */
[----:B------:R-:W-:Y:S05]  /*1850*/  WARPSYNC.ALL ;  /* 0x0000000000007948 */ /* 0x000fea0003800000 */
[----:B------:R-:W-:Y:S01]  /*1860*/  LDS R113, [R4+0xc00] ;  /* 0x000c000004717984 */ /* 0x000fe20000000800 */
[----:B------:R-:W-:-:S03]  /*1870*/  ISETP.NE.AND P2, PT, RZ, UR41, PT ;  /* 0x00000029ff007c0c */ /* 0x000fc6000bf45270 */
[----:B------:R-:W-:Y:S04]  /*1880*/  LDS R108, [R4+0x900] ;  /* 0x00090000046c7984 */ /* 0x000fe80000000800 */
[----:B------:R-:W-:Y:S04]  /*1890*/  LDS R109, [R4+0xd00] ;  /* 0x000d0000046d7984 */ /* 0x000fe80000000800 */
[----:B------:R-:W-:Y:S04]  /*18a0*/  LDS R114, [R5] ;  /* 0x0000000005727984 */ /* 0x000fe80000000800 */
[----:B------:R-:W2:Y:S04]  /*18b0*/  LDS R115, [R5+0x400] ;  /* 0x0004000005737984 */ /* 0x000ea80000000800 */
[----:B------:R-:W-:Y:S04]  /*18c0*/  LDS R110, [R5+0x100] ;  /* 0x00010000056e7984 */ /* 0x000fe80000000800 */
[----:B------:R-:W3:Y:S01]  /*18d0*/  LDS R111, [R5+0x500] ;  /* 0x00050000056f7984 */ /* 0x000ee20000000800 */
[----:B------:R-:W-:Y:S01]  /*18e0*/  R2UR UR4, R25 ;  /* 0x00000000190472ca */ /* 0x000fe200000e0000 */
[----:B------:R-:W-:Y:S01]  /*18f0*/  UMOV UR11, 0x40000040 ;  /* 0x40000040000b7882 */ /* 0x000fe20000000000 */
[----:B--2---:R-:W-:-:S11]  /*1900*/  WARPGROUP.ARRIVE ;  /* 0x00000000000079c5 */ /* 0x004fd60000000000 */
[----:B------:R-:W-:-:S04]  /*1910*/  USHF.R.U32.HI UR4, URZ, 0x4, UR4 ;  /* 0x000000043f047899 */ /* 0x000fc80008011604 */
[----:B------:R-:W-:-:S04]  /*1920*/  ULOP3.LUT UR4, UR4, 0x3fff, URZ, 0xc0, !UPT ;  /* 0x00003fff04047892 */ /* 0x000fc8000f8ec03f */
[----:B------:R-:W-:-:S04]  /*1930*/  ULOP3.LUT UR7, UR4, 0x10000, URZ, 0xfc, !UPT ;  /* 0x0001000004077892 */ /* 0x000fc8000f8efc3f */
[----:B------:R-:W-:-:S04]  /*1940*/  ULEA UR4, UR39, UR7, 0xa ;  /* 0x0000000727047291 */ /* 0x000fc8000f8e503f */
[----:B------:R-:W-:-:S03]  /*1950*/  UIADD3 UR6, UR4, 0x2, URZ ;  /* 0x0000000204067890 */ /* 0x000fc6000fffe03f */
[----:B------:R-:W-:Y:S02]  /*1960*/  UMOV UR10, UR4 ;  /* 0x00000004000a7c82 */ /* 0x000fe40008000000 */
[----:B------:R-:W-:Y:S01]  /*1970*/  HGMMA.64x128x8.F32.TF32 R24, R112, gdesc[UR8], RZ, !UPT, gsb0 ;  /* 0x05e0000870187df0 */ /* 0x000fe2000c0028ff */
[----:B------:R-:W-:Y:S01]  /*1980*/  UMOV UR11, 0x40000040 ;  /* 0x40000040000b7882 */ /* 0x000fe20000000000 */
[----:B------:R-:W-:Y:S01]  /*1990*/  UMOV UR10, UR6 ;  /* 0x00000006000a7c82 */ /* 0x000fe20008000000 */
[----:B------:R-:W-:Y:S02]  /*19a0*/  UIADD3 UR6, UR4, 0x4, URZ ;  /* 0x0000000404067890 */ /* 0x000fe4000fffe03f */
[----:B------:R-:W-:Y:S01]  /*19b0*/  UIADD3 UR4, UR4, 0x6, URZ ;  /* 0x0000000604047890 */ /* 0x000fe2000fffe03f */
[----:B------:R-:W-:Y:S02]  /*19c0*/  WARPGROUP.DEPBAR.LE gsb0, 0x0 ;  /* 0x00008000000079c5 */ /* 0x000fe40000010000 */
[----:B---3--:R-:W-:-:S06]  /*19d0*/  WARPGROUP.ARRIVE ;  /* 0x00000000000079c5 */ /* 0x008fcc0000000000 */
[----:B------:R-:W-:Y:S01]  /*19e0*/  HGMMA.64x128x8.F32.TF32 R24, R108, gdesc[UR8], R24, gsb0 ;  /* 0x05e000086c187df0 */ /* 0x000fe20008002818 */
[----:B------:R-:W-:Y:S01]  /*19f0*/  UMOV UR10, UR6 ;  /* 0x00000006000a7c82 */ /* 0x000fe20008000000 */
[----:B------:R-:W-:Y:S01]  /*1a00*/  UMOV UR11, 0x40000040 ;  /* 0x40000040000b7882 */ /* 0x000fe20000000000 */
[----:B------:R-:W-:Y:S02]  /*1a10*/  WARPGROUP.DEPBAR.LE gsb0, 0x0 ;  /* 0x00008000000079c5 */ /* 0x000fe40000010000 */
[----:B------:R-:W-:Y:S04]  /*1a20*/  LDS R108, [R4+0xa00] ;  /* 0x000a0000046c7984 */ /* 0x000fe80000000800 */
[----:B------:R-:W-:Y:S04]  /*1a30*/  LDS R109, [R4+0xe00] ;  /* 0x000e0000046d7984 */ /* 0x000fe80000000800 */
[----:B------:R-:W-:Y:S04]  /*1a40*/  LDS R110, [R5+0x200] ;  /* 0x00020000056e7984 */ /* 0x000fe80000000800 */
[----:B------:R-:W2:Y:S02]  /*1a50*/  LDS R111, [R5+0x600] ;  /* 0x00060000056f7984 */ /* 0x000ea40000000800 */
[----:B--2---:R-:W-:-:S06]  /*1a60*/  WARPGROUP.ARRIVE ;  /* 0x00000000000079c5 */ /* 0x004fcc0000000000 */
        /* <DEDUP_REMOVED lines=9> */
[----:B------:R-:W-:Y:S03]  /*1b00*/  HGMMA.64x128x8.F32.TF32 R24, R108, gdesc[UR8], R24, gsb0 ;  /* 0x05e000086c187df0 */ /* 0x000fe60008002818 */
[----:B------:R-:W-:Y:S02]  /*1b10*/  WARPGROUP.DEPBAR.LE gsb0, 0x0 ;  /* 0x00008000000079c5 */ /* 0x000fe40000010000 */
[----:B------:R-:W-:Y:S05]  /*1b20*/  @!P2 BRA `(.L_x_22) ;  /* 0x0000000800c0a947 */ /* 0x000fea0003800000 */
[----:B------:R-:W-:Y:S05]  /*1b30*/  @!P0 BRA `(.L_x_23) ;  /* 0x0000000000048947 */ /* 0x000fea0003800000 */
[----:B------:R-:W-:Y:S01]  /*1b40*/  BPT.TRAP 0x1 ;  /* 0x000000040000795c */ /* 0x000fe20000300000 */
.L_x_23:
[----:B-1----:R-:W-:Y:S05]  /*1b50*/  @P1 BRA `(.L_x_24) ;  /* 0x0000000000181947 */ /* 0x002fea0003800000 */
[----:B------:R-:W1:Y:S01]  /*1b60*/  S2UR UR5, SR_CgaCtaId ;  /* 0x00000000000579c3 */ /* 0x000e620000008800 */
[----:B------:R-:W-:Y:S02]  /*1b70*/  UMOV UR4, 0x400 ;  /* 0x0000040000047882 */ /* 0x000fe40000000000 */
[----:B-1----:R-:W-:-:S06]  /*1b80*/  ULEA UR4, UR5, UR4, 0x18 ;  /* 0x0000000405047291 */ /* 0x002fcc000f8ec03f */
[----:B0-----:R-:W-:-:S04]  /*1b90*/  LEA R3, R0, UR4, 0x3 ;  /* 0x0000000400037c11 */ /* 0x001fc8000f8e18ff */
[----:B------:R-:W0:Y:S02]  /*1ba0*/  SYNCS.PHASECHK.TRANS64.TRYWAIT P1, [R3+URZ], R6 ;  /* 0x00000006030075a7 */ /* 0x000e24000802017f */
[----:B0-----:R-:W-:Y:S05]  /*1bb0*/  @!P1 BRA `(.L_x_25) ;  /* 0x0000006400d89947 */ /* 0x001fea0003800000 */
.L_x_24:
[----:B------:R-:W1:Y:S01]  /*1bc0*/  S2UR UR5, SR_CgaCtaId ;  /* 0x00000000000579c3 */ /* 0x000e620000008800 */
[----:B0-----:R-:W-:Y:S01]  /*1bd0*/  IMAD.SHL.U32 R6, R0, 0x1000, RZ ;  /* 0x0000100000067824 */ /* 0x001fe200078e00ff */
[----:B------:R-:W-:Y:S01]  /*1be0*/  UMOV UR4, 0x400 ;  /* 0x0000040000047882 */ /* 0x000fe20000000000 */
[----:B------:R-:W-:Y:S02]  /*1bf0*/  LOP3.LUT P1, RZ, R93, 0x4, RZ, 0xc0, !PT ;  /* 0x000000045dff7812 */ /* 0x000fe4000782c0ff */
[----:B------:R-:W-:Y:S01]  /*1c00*/  IMAD.IADD R3, R95, 0x1, R6 ;  /* 0x000000015f037824 */ /* 0x000fe200078e0206 */
[----:B-1----:R-:W-:-:S03]  /*1c10*/  ULEA UR9, UR5, UR4, 0x18 ;  /* 0x0000000405097291 */ /* 0x002fc6000f8ec03f */
[----:B------:R-:W-:-:S03]  /*1c20*/  UMOV UR4, UR39 ;  /* 0x0000002700047c82 */ /* 0x000fc60008000000 */
[----:B------:R-:W-:-:S05]  /*1c30*/  LEA R3, R3, UR9, 0x2 ;  /* 0x0000000903037c11 */ /* 0x000fca000f8e10ff */
[C---:B------:R-:W-:Y:S01]  /*1c40*/  VIADD R5, R3.reuse, 0x800 ;  /* 0x0000080003057836 */ /* 0x040fe20000000000 */
[----:B------:R0:W1:Y:S01]  /*1c50*/  LDS R112, [R3+0x800] ;  /* 0x0008000003707984 */ /* 0x0000620000000800 */
[----:B------:R-:W-:Y:S02]  /*1c60*/  VIADD R4, R3, 0x890 ;  /* 0x0000089003047836 */ /* 0x000fe40000000000 */
[----:B------:R-:W-:Y:S01]  /*1c70*/  @P1 VIADD R4, R5, 0x70 ;  /* 0x0000007005041836 */ /* 0x000fe20000000000 */
[----:B------:R0:W2:Y:S01]  /*1c80*/  LDS R113, [R3+0xc00] ;  /* 0x000c000003717984 */ /* 0x0000a20000000800 */
[----:B------:R-:W3:Y:S03]  /*1c90*/  LDC R5, c[0x0][0x28c] ;  /* 0x0000a300ff057b82 */ /* 0x000ee60000000800 */
[----:B------:R0:W4:Y:S04]  /*1ca0*/  LDS R114, [R4] ;  /* 0x0000000004727984 */ /* 0x0001280000000800 */
[----:B------:R0:W0:Y:S01]  /*1cb0*/  LDS R115, [R4+0x400] ;  /* 0x0004000004737984 */ /* 0x0000220000000800 */
[----:B---3--:R-:W-:-:S13]  /*1cc0*/  ISETP.GE.AND P1, PT, R5, 0x41, PT ;  /* 0x000000410500780c */ /* 0x008fda0003f26270 */
[----:B012-4-:R-:W-:Y:S05]  /*1cd0*/  @!P1 BRA `(.L_x_26) ;  /* 0x0000000400789947 */ /* 0x017fea0003800000 */
[----:B------:R-:W-:Y:S01]  /*1ce0*/  R2UR UR6, R0 ;  /* 0x00000000000672ca */ /* 0x000fe200000e0000 */
[----:B------:R-:W-:Y:S01]  /*1cf0*/  IMAD.U32 R3, RZ, RZ, UR41 ;  /* 0x00000029ff037e24 */ /* 0x000fe2000f8e00ff */
[----:B------:R-:W-:-:S13]  /*1d00*/  UMOV UR4, UR39 ;  /* 0x0000002700047c82 */ /* 0x000fda0008000000 */
.L_x_34:
[----:B------:R-:W-:-:S04]  /*1d10*/  UIADD3 UR5, UR6, 0x1, URZ ;  /* 0x0000000106057890 */ /* 0x000fc8000fffe03f */
[----:B------:R-:W-:-:S04]  /*1d20*/  UISETP.NE.AND UP0, UPT, UR5, 0x7, UPT ;  /* 0x000000070500788c */ /* 0x000fc8000bf05270 */
[----:B------:R-:W-:Y:S02]  /*1d30*/  USEL UR8, URZ, 0x1, UP0 ;  /* 0x000000013f087887 */ /* 0x000fe40008000000 */
[----:B------:R-:W-:-:S04]  /*1d40*/  USEL UR5, UR5, URZ, UP0 ;  /* 0x0000003f05057287 */ /* 0x000fc80008000000 */
[----:B------:R-:W-:Y:S02]  /*1d50*/  LOP3.LUT R9, R9, UR8, RZ, 0x3c, !PT ;  /* 0x0000000809097c12 */ /* 0x000fe4000f8e3cff */
[----:B------:R-:W-:Y:S01]  /*1d60*/  IMAD.U32 R0, RZ, RZ, UR5 ;  /* 0x00000005ff007e24 */ /* 0x000fe2000f8e00ff */
[----:B0-----:R-:W-:Y:S06]  /*1d70*/  @!P0 BRA `(.L_x_27) ;  /* 0x0000000000048947 */ /* 0x001fec0003800000 */
[----:B------:R-:W-:Y:S01]  /*1d80*/  BPT.TRAP 0x1 ;  /* 0x000000040000795c */ /* 0x000fe20000300000 */
.L_x_27:
[----:B------:R-:W0:Y:S01]  /*1d90*/  S2UR UR5, SR_CgaCtaId ;  /* 0x00000000000579c3 */ /* 0x000e220000008800 */
[----:B------:R-:W-:Y:S01]  /*1da0*/  UMOV UR9, 0x400 ;  /* 0x0000040000097882 */ /* 0x000fe20000000000 */
[----:B------:R-:W-:Y:S01]  /*1db0*/  SHF.L.U32 R8, R9, 0x1f, RZ ;  /* 0x0000001f09087819 */ /* 0x000fe200000006ff */
[----:B------:R-:W-:Y:S02]  /*1dc0*/  ULEA UR8, UR6, UR7, 0xa ;  /* 0x0000000706087291 */ /* 0x000fe4000f8e503f */
[----:B------:R-:W-:Y:S01]  /*1dd0*/  IMAD.U32 R4, RZ, RZ, UR6 ;  /* 0x00000006ff047e24 */ /* 0x000fe2000f8e00ff */
[----:B------:R-:W-:Y:S01]  /*1de0*/  UMOV UR11, 0x40000040 ;  /* 0x40000040000b7882 */ /* 0x000fe20000000000 */
[----:B------:R-:W-:Y:S01]  /*1df0*/  LOP3.LUT P3, RZ, R93, 0x4, RZ, 0xc0, !PT ;  /* 0x000000045dff7812 */ /* 0x000fe2000786c0ff */
[----:B------:R-:W-:Y:S01]  /*1e00*/  UIADD3 UR6, UR8, 0x2, URZ ;  /* 0x0000000208067890 */ /* 0x000fe2000fffe03f */
[----:B------:R-:W-:Y:S01]  /*1e10*/  IMAD R4, R4, 0x1000, R95 ;  /* 0x0000100004047824 */ /* 0x000fe200078e025f */
[----:B------:R-:W-:Y:S01]  /*1e20*/  UMOV UR10, UR8 ;  /* 0x00000008000a7c82 */ /* 0x000fe20008000000 */
[----:B0-----:R-:W-:-:S06]  /*1e30*/  ULEA UR9, UR5, UR9, 0x18 ;  /* 0x0000000905097291 */ /* 0x001fcc000f8ec03f */
[----:B------:R-:W-:Y:S02]  /*1e40*/  LEA R7, R0, UR9, 0x3 ;  /* 0x0000000900077c11 */ /* 0x000fe4000f8e18ff */
[----:B------:R-:W-:Y:S02]  /*1e50*/  LEA R6, R4, UR9, 0x2 ;  /* 0x0000000904067c11 */ /* 0x000fe4000f8e10ff */
[----:B------:R0:W1:Y:S01]  /*1e60*/  SYNCS.PHASECHK.TRANS64.TRYWAIT P1, [R7+URZ], R8 ;  /* 0x00000008070075a7 */ /* 0x000062000802017f */
[----:B------:R-:W-:Y:S02]  /*1e70*/  WARPGROUP.ARRIVE ;  /* 0x00000000000079c5 */ /* 0x000fe40000000000 */
[C---:B------:R-:W-:Y:S02]  /*1e80*/  VIADD R4, R6.reuse, 0x900 ;  /* 0x0000090006047836 */ /* 0x040fe40000000000 */
[----:B------:R-:W-:Y:S02]  /*1e90*/  VIADD R5, R6, 0x990 ;  /* 0x0000099006057836 */ /* 0x000fe40000000000 */
[----:B------:R-:W-:Y:S01]  /*1ea0*/  HGMMA.64x128x8.F32.TF32 R24, R112, gdesc[UR8], R24, gsb0 ;  /* 0x05e0000870187df0 */ /* 0x000fe20008002818 */
[----:B------:R-:W-:Y:S01]  /*1eb0*/  @P3 VIADD R5, R4, 0x70 ;  /* 0x0000007004053836 */ /* 0x000fe20000000000 */
[----:B------:R-:W-:Y:S01]  /*1ec0*/  UMOV UR10, UR6 ;  /* 0x00000006000a7c82 */ /* 0x000fe20008000000 */
[----:B------:R-:W-:Y:S01]  /*1ed0*/  UMOV UR11, 0x40000040 ;  /* 0x40000040000b7882 */ /* 0x000fe20000000000 */
[----:B------:R-:W-:-:S02]  /*1ee0*/  WARPGROUP.DEPBAR.LE gsb0, 0x0 ;  /* 0x00008000000079c5 */ /* 0x000fc40000010000 */
[----:B------:R-:W-:Y:S04]  /*1ef0*/  LDS R108, [R6+0x900] ;  /* 0x00090000066c7984 */ /* 0x000fe80000000800 */
[----:B------:R-:W-:Y:S04]  /*1f00*/  LDS R109, [R6+0xd00] ;  /* 0x000d0000066d7984 */ /* 0x000fe80000000800 */
[----:B------:R-:W-:Y:S04]  /*1f10*/  LDS R110, [R5] ;  /* 0x00000000056e7984 */ /* 0x000fe80000000800 */
[----:B------:R-:W2:Y:S02]  /*1f20*/  LDS R111, [R5+0x400] ;  /* 0x00040000056f7984 */ /* 0x000ea40000000800 */
[----:B--2---:R-:W-:-:S06]  /*1f30*/  WARPGROUP.ARRIVE ;  /* 0x00000000000079c5 */ /* 0x004fcc0000000000 */
[----:B------:R-:W-:Y:S03]  /*1f40*/  HGMMA.64x128x8.F32.TF32 R24, R108, gdesc[UR8], R24, gsb0 ;  /* 0x05e000086c187df0 */ /* 0x000fe60008002818 */
[----:B------:R-:W-:Y:S02]  /*1f50*/  WARPGROUP.DEPBAR.LE gsb0, 0x0 ;  /* 0x00008000000079c5 */ /* 0x000fe40000010000 */
[----:B------:R0:W2:Y:S04]  /*1f60*/  LDS R108, [R6+0xa00] ;  /* 0x000a0000066c7984 */ /* 0x0000a80000000800 */
[----:B------:R0:W3:Y:S04]  /*1f70*/  LDS R109, [R6+0xe00] ;  /* 0x000e0000066d7984 */ /* 0x0000e80000000800 */
[----:B------:R0:W4:Y:S04]  /*1f80*/  LDS R110, [R5+0x100] ;  /* 0x00010000056e7984 */ /* 0x0001280000000800 */
[----:B------:R0:W0:Y:S01]  /*1f90*/  LDS R111, [R5+0x500] ;  /* 0x00050000056f7984 */ /* 0x0000220000000800 */
[----:B-1----:R-:W-:Y:S05]  /*1fa0*/  @!P0 BRA `(.L_x_28) ;  /* 0x0000000000048947 */ /* 0x002fea0003800000 */
[----:B------:R-:W-:Y:S01]  /*1fb0*/  BPT.TRAP 0x1 ;  /* 0x000000040000795c */ /* 0x000fe20000300000 */
.L_x_28:
[----:B------:R-:W-:Y:S01]  /*1fc0*/  ULEA UR5, UR4, UR9, 0x3 ;  /* 0x0000000904057291 */ /* 0x000fe2000f8e183f */
[----:B------:R-:W-:-:S03]  /*1fd0*/  ISETP.GT.U32.AND P2, PT, R18, 0x1, PT ;  /* 0x000000011200780c */ /* 0x000fc60003f44070 */
[----:B------:R-:W-:-:S04]  /*1fe0*/  UIADD3 UR5, UR5, 0x38, URZ ;  /* 0x0000003805057890 */ /* 0x000fc8000fffe03f */
[----:B------:R-:W-:-:S09]  /*1ff0*/  UPRMT UR5, URZ, 0x654, UR5 ;  /* 0x000006543f057896 */ /* 0x000fd20008000005 */
[----:B------:R-:W-:Y:S01]  /*2000*/  SYNCS.ARRIVE.TRANS64.RED.A1T0 RZ, [UR5], RZ ;  /* 0x000000ffffff79a7 */ /* 0x000fe20008100405 */
[----:B------:R-:W-:Y:S05]  /*2010*/  @P2 BRA `(.L_x_29) ;  /* 0x0000000000042947 */ /* 0x000fea0003800000 */
[----:B------:R-:W-:Y:S01]  /*2020*/  BPT.TRAP 0x1 ;  /* 0x000000040000795c */ /* 0x000fe20000300000 */
.L_x_29:
[----:B------:R-:W-:Y:S01]  /*2030*/  UIADD3 UR6, UR8, 0x4, URZ ;  /* 0x0000000408067890 */ /* 0x000fe2000fffe03f */
[----:B0-234-:R-:W-:Y:S01]  /*2040*/  WARPGROUP.ARRIVE ;  /* 0x00000000000079c5 */ /* 0x01dfe20000000000 */
[----:B------:R-:W-:Y:S01]  /*2050*/  UMOV UR11, 0x40000040 ;  /* 0x40000040000b7882 */ /* 0x000fe20000000000 */
[----:B------:R-:W-:-:S04]  /*2060*/  UIADD3 UR4, UR4, 0x1, URZ ;  /* 0x0000000104047890 */ /* 0x000fc8000fffe03f */
[----:B------:R-:W-:Y:S01]  /*2070*/  UMOV UR10, UR6 ;  /* 0x00000006000a7c82 */ /* 0x000fe20008000000 */
[----:B------:R-:W-:Y:S01]  /*2080*/  UISETP.NE.AND UP0, UPT, UR4, 0x7, UPT ;  /* 0x000000070400788c */ /* 0x000fe2000bf05270 */
[----:B------:R-:W-:Y:S03]  /*2090*/  HGMMA.64x128x8.F32.TF32 R24, R108, gdesc[UR8], R24, gsb0 ;  /* 0x05e000086c187df0 */ /* 0x000fe60008002818 */
[----:B------:R-:W-:Y:S01]  /*20a0*/  USEL UR4, UR4, URZ, UP0 ;  /* 0x0000003f04047287 */ /* 0x000fe20008000000 */
[----:B------:R-:W-:Y:S02]  /*20b0*/  WARPGROUP.DEPBAR.LE gsb0, 0x0 ;  /* 0x00008000000079c5 */ /* 0x000fe40000010000 */
[----:B------:R0:W1:Y:S04]  /*20c0*/  LDS R108, [R6+0xb00] ;  /* 0x000b0000066c7984 */ /* 0x0000680000000800 */
[----:B------:R0:W2:Y:S04]  /*20d0*/  LDS R109, [R6+0xf00] ;  /* 0x000f0000066d7984 */ /* 0x0000a80000000800 */
[----:B------:R0:W3:Y:S04]  /*20e0*/  LDS R110, [R5+0x200] ;  /* 0x00020000056e7984 */ /* 0x0000e80000000800 */
[----:B------:R0:W4:Y:S01]  /*20f0*/  LDS R111, [R5+0x600] ;  /* 0x00060000056f7984 */ /* 0x0001220000000800 */
[----:B------:R-:W-:Y:S05]  /*2100*/  @!P0 BRA `(.L_x_30) ;  /* 0x0000000000048947 */ /* 0x000fea0003800000 */
[----:B------:R-:W-:Y:S01]  /*2110*/  BPT.TRAP 0x1 ;  /* 0x000000040000795c */ /* 0x000fe20000300000 */
.L_x_30:
[----:B0-----:R-:W-:Y:S01]  /*2120*/  SHF.L.U32 R6, R0, 0xc, RZ ;  /* 0x0000000c00067819 */ /* 0x001fe200000006ff */
[----:B------:R-:W-:Y:S04]  /*2130*/  BSSY B0, `(.L_x_31) ;  /* 0x0000009000007945 */ /* 0x000fe80003800000 */
[----:B------:R-:W-:-:S05]  /*2140*/  IMAD.IADD R4, R95, 0x1, R6 ;  /* 0x000000015f047824 */ /* 0x000fca00078e0206 */
[----:B------:R-:W-:-:S05]  /*2150*/  LEA R5, R4, UR9, 0x2 ;  /* 0x0000000904057c11 */ /* 0x000fca000f8e10ff */
[C---:B------:R-:W-:Y:S02]  /*2160*/  VIADD R10, R5.reuse, 0x800 ;  /* 0x00000800050a7836 */ /* 0x040fe40000000000 */
[----:B------:R-:W-:Y:S02]  /*2170*/  VIADD R4, R5, 0x890 ;  /* 0x0000089005047836 */ /* 0x000fe40000000000 */
[----:B------:R-:W-:Y:S01]  /*2180*/  @P3 VIADD R4, R10, 0x70 ;  /* 0x000000700a043836 */ /* 0x000fe20000000000 */
[----:B------:R-:W-:Y:S06]  /*2190*/  @P1 BRA `(.L_x_32) ;  /* 0x0000000000081947 */ /* 0x000fec0003800000 */
[----:B------:R-:W0:Y:S02]  /*21a0*/  SYNCS.PHASECHK.TRANS64.TRYWAIT P1, [R7+URZ], R8 ;  /* 0x00000008070075a7 */ /* 0x000e24000802017f */
[----:B0-----:R-:W-:Y:S05]  /*21b0*/  @!P1 BRA `(.L_x_33) ;  /* 0x00000060006c9947 */ /* 0x001fea0003800000 */
.L_x_32:
[----:B------:R-:W-:Y:S05]  /*21c0*/  BSYNC B0 ;  /* 0x0000000000007941 */ /* 0x000fea0003800000 */
.L_x_31:
[----:B------:R0:W0:Y:S01]  /*21d0*/  LDS R112, [R5+0x800] ;  /* 0x0008000005707984 */ /* 0x0000220000000800 */
[----:B------:R-:W-:Y:S05]  /*21e0*/  WARPSYNC.ALL ;  /* 0x0000000000007948 */ /* 0x000fea0003800000 */
[----:B------:R0:W0:Y:S04]  /*21f0*/  LDS R113, [R5+0xc00] ;  /* 0x000c000005717984 */ /* 0x0000280000000800 */
[----:B------:R0:W0:Y:S04]  /*2200*/  LDS R114, [R4] ;  /* 0x0000000004727984 */ /* 0x0000280000000800 */
[----:B------:R0:W0:Y:S01]  /*2210*/  LDS R115, [R4+0x400] ;  /* 0x0004000004737984 */ /* 0x0000220000000800 */
[----:B------:R-:W-:Y:S01]  /*2220*/  UIADD3 UR6, UR8, 0x6, URZ ;  /* 0x0000000608067890 */ /* 0x000fe2000fffe03f */
[----:B-1234-:R-:W-:Y:S01]  /*2230*/  WARPGROUP.ARRIVE ;  /* 0x00000000000079c5 */ /* 0x01efe20000000000 */
[----:B------:R-:W-:Y:S01]  /*2240*/  UMOV UR11, 0x40000040 ;  /* 0x40000040000b7882 */ /* 0x000fe20000000000 */
[C---:B------:R-:W-:Y:S01]  /*2250*/  ISETP.GT.AND P1, PT, R3.reuse, 0x2, PT ;  /* 0x000000020300780c */ /* 0x040fe20003f24270 */
[----:B------:R-:W-:-:S03]  /*2260*/  VIADD R3, R3, 0xffffffff ;  /* 0xffffffff03037836 */ /* 0x000fc60000000000 */
[----:B------:R-:W-:Y:S01]  /*2270*/  UMOV UR10, UR6 ;  /* 0x00000006000a7c82 */ /* 0x000fe20008000000 */
[----:B------:R-:W-:Y:S01]  /*2280*/  R2UR UR6, R0 ;  /* 0x00000000000672ca */ /* 0x000fe200000e0000 */
[----:B------:R-:W-:Y:S03]  /*2290*/  HGMMA.64x128x8.F32.TF32 R24, R108, gdesc[UR8], R24, gsb0 ;  /* 0x05e000086c187df0 */ /* 0x000fe60008002818 */
[----:B------:R-:W-:-:S04]  /*22a0*/  WARPGROUP.DEPBAR.LE gsb0, 0x0 ;  /* 0x00008000000079c5 */ /* 0x000fc80000010000 */
[----:B------:R-:W-:Y:S07]  /*22b0*/  @P1 BRA `(.L_x_34) ;  /* 0xfffffff800941947 */ /* 0x000fee000383ffff */
.L_x_26:
[----:B0-----:R-:W-:Y:S01]  /*22c0*/  IMAD.MOV.U32 R5, RZ, RZ, 0x40000040 ;  /* 0x40000040ff057424 */ /* 0x001fe200078e00ff */
[----:B------:R-:W-:Y:S01]  /*22d0*/  LEA R4, R0, UR7, 0xa ;  /* 0x0000000700047c11 */ /* 0x000fe2000f8e50ff */
[----:B------:R-:W-:Y:S01]  /*22e0*/  WARPGROUP.ARRIVE ;  /* 0x00000000000079c5 */ /* 0x000fe20000000000 */
[----:B------:R-:W-:Y:S01]  /*22f0*/  IMAD.IADD R6, R95, 0x1, R6 ;  /* 0x000000015f067824 */ /* 0x000fe200078e0206 */
[----:B------:R-:W-:Y:S01]  /*2300*/  LOP3.LUT P1, RZ, R93, 0x4, RZ, 0xc0, !PT ;  /* 0x000000045dff7812 */ /* 0x000fe2000782c0ff */
[----:B------:R-:W-:Y:S01]  /*2310*/  IMAD.MOV.U32 R7, RZ, RZ, 0x40000040 ;  /* 0x40000040ff077424 */ /* 0x000fe200078e00ff */
[----:B------:R-:W-:Y:S02]  /*2320*/  R2UR UR6, R4 ;  /* 0x00000000040672ca */ /* 0x000fe400000e0000 */
[----:B------:R-:W-:Y:S02]  /*2330*/  R2UR UR7, R5 ;  /* 0x00000000050772ca */ /* 0x000fe400000e0000 */
[----:B------:R-:W-:-:S05]  /*2340*/  LEA R3, R6, UR9, 0x2 ;  /* 0x0000000906037c11 */ /* 0x000fca000f8e10ff */
[C---:B------:R-:W-:Y:S02]  /*2350*/  VIADD R6, R3.reuse, 0x900 ;  /* 0x0000090003067836 */ /* 0x040fe40000000000 */
[----:B------:R-:W-:Y:S02]  /*2360*/  VIADD R0, R3, 0x990 ;  /* 0x0000099003007836 */ /* 0x000fe40000000000 */
[----:B------:R-:W-:Y:S02]  /*2370*/  @P1 VIADD R0, R6, 0x70 ;  /* 0x0000007006001836 */ /* 0x000fe40000000000 */
[----:B------:R-:W-:Y:S01]  /*2380*/  HGMMA.64x128x8.F32.TF32 R24, R112, gdesc[UR4], R24, gsb0 ;  /* 0x05e0000470187df0 */ /* 0x000fe20008002818 */
[----:B------:R-:W-:Y:S01]  /*2390*/  VIADD R6, R4, 0x2 ;  /* 0x0000000204067836 */ /* 0x000fe20000000000 */
[----:B------:R-:W-:-:S04]  /*23a0*/  R2UR UR7, R7 ;  /* 0x00000000070772ca */ /* 0x000fc800000e0000 */
[----:B------:R-:W-:Y:S01]  /*23b0*/  R2UR UR6, R6 ;  /* 0x00000000060672ca */ /* 0x000fe200000e0000 */
[----:B------:R-:W-:Y:S02]  /*23c0*/  WARPGROUP.DEPBAR.LE gsb0, 0x0 ;  /* 0x00008000000079c5 */ /* 0x000fe40000010000 */
[----:B------:R-:W-:Y:S04]  /*23d0*/  LDS R108, [R3+0x900] ;  /* 0x00090000036c7984 */ /* 0x000fe80000000800 */
[----:B------:R-:W-:Y:S04]  /*23e0*/  LDS R109, [R3+0xd00] ;  /* 0x000d0000036d7984 */ /* 0x000fe80000000800 */
[----:B------:R-:W-:Y:S04]  /*23f0*/  LDS R110, [R0] ;  /* 0x00000000006e7984 */ /* 0x000fe80000000800 */
[----:B------:R-:W0:Y:S02]  /*2400*/  LDS R111, [R0+0x400] ;  /* 0x00040000006f7984 */ /* 0x000e240000000800 */
[----:B0-----:R-:W-:-:S06]  /*2410*/  WARPGROUP.ARRIVE ;  /* 0x00000000000079c5 */ /* 0x001fcc0000000000 */
[----:B------:R-:W-:Y:S03]  /*2420*/  HGMMA.64x128x8.F32.TF32 R24, R108, gdesc[UR4], R24, gsb0 ;  /* 0x05e000046c187df0 */ /* 0x000fe60008002818 */
[----:B------:R-:W-:Y:S02]  /*2430*/  WARPGROUP.DEPBAR.LE gsb0, 0x0 ;  /* 0x00008000000079c5 */ /* 0x000fe40000010000 */
[----:B------:R0:W1:Y:S04]  /*2440*/  LDS R108, [R3+0xa00] ;  /* 0x000a0000036c7984 */ /* 0x0000680000000800 */
[----:B------:R0:W2:Y:S04]  /*2450*/  LDS R109, [R3+0xe00] ;  /* 0x000e0000036d7984 */ /* 0x0000a80000000800 */
[----:B------:R0:W3:Y:S04]  /*2460*/  LDS R110, [R0+0x100] ;  /* 0x00010000006e7984 */ /* 0x0000e80000000800 */
[----:B------:R0:W4:Y:S01]  /*2470*/  LDS R111, [R0+0x500] ;  /* 0x00050000006f7984 */ /* 0x0001220000000800 */
[----:B------:R-:W-:Y:S05]  /*2480*/  @!P0 BRA `(.L_x_35) ;  /* 0x0000000000048947 */ /* 0x000fea0003800000 */
[----:B------:R-:W-:Y:S01]  /*2490*/  BPT.TRAP 0x1 ;  /* 0x000000040000795c */ /* 0x000fe20000300000 */
.L_x_35:
[----:B------:R-:W-:Y:S01]  /*24a0*/  ULEA UR4, UR4, UR9, 0x3 ;  /* 0x0000000904047291 */ /* 0x000fe2000f8e183f */
[----:B------:R-:W-:-:S03]  /*24b0*/  ISETP.GT.U32.AND P1, PT, R18, 0x1, PT ;  /* 0x000000011200780c */ /* 0x000fc60003f24070 */
[----:B------:R-:W-:-:S04]  /*24c0*/  UIADD3 UR4, UR4, 0x38, URZ ;  /* 0x0000003804047890 */ /* 0x000fc8000fffe03f */
[----:B------:R-:W-:-:S09]  /*24d0*/  UPRMT UR4, URZ, 0x654, UR4 ;  /* 0x000006543f047896 */ /* 0x000fd20008000004 */
[----:B------:R-:W-:Y:S01]  /*24e0*/  SYNCS.ARRIVE.TRANS64.RED.A1T0 RZ, [UR4], RZ ;  /* 0x000000ffffff79a7 */ /* 0x000fe20008100404 */
[----:B------:R-:W-:Y:S05]  /*24f0*/  @P1 BRA `(.L_x_36) ;  /* 0x0000000000041947 */ /* 0x000fea0003800000 */
[----:B------:R-:W-:Y:S01]  /*2500*/  BPT.TRAP 0x1 ;  /* 0x000000040000795c */ /* 0x000fe20000300000 */
.L_x_36:
[C---:B------:R-:W-:Y:S01]  /*2510*/  VIADD R6, R4.reuse, 0x4 ;  /* 0x0000000404067836 */ /* 0x040fe20000000000 */
[----:B-1234-:R-:W-:Y:S01]  /*2520*/  WARPGROUP.ARRIVE ;  /* 0x00000000000079c5 */ /* 0x01efe20000000000 */
[----:B------:R-:W-:Y:S02]  /*2530*/  IMAD.MOV.U32 R7, RZ, RZ, 0x40000040 ;  /* 0x40000040ff077424 */ /* 0x000fe400078e00ff */
[----:B------:R-:W-:Y:S01]  /*2540*/  VIADD R4, R4, 0x6 ;  /* 0x0000000604047836 */ /* 0x000fe20000000000 */
[----:B------:R-:W-:Y:S01]  /*2550*/  R2UR UR6, R6 ;  /* 0x00000000060672ca */ /* 0x000fe200000e0000 */
[----:B------:R-:W-:Y:S01]  /*2560*/  IMAD.MOV.U32 R5, RZ, RZ, 0x40000040 ;  /* 0x40000040ff057424 */ /* 0x000fe200078e00ff */
[----:B------:R-:W-:-:S13]  /*2570*/  R2UR UR7, R7 ;  /* 0x00000000070772ca */ /* 0x000fda00000e0000 */
[----:B------:R-:W-:Y:S01]  /*2580*/  HGMMA.64x128x8.F32.TF32 R24, R108, gdesc[UR4], R24, gsb0 ;  /* 0x05e000046c187df0 */ /* 0x000fe20008002818 */
[----:B------:R-:W-:Y:S02]  /*2590*/  R2UR UR6, R4 ;  /* 0x00000000040672ca */ /* 0x000fe400000e0000 */
[----:B------:R-:W-:Y:S01]  /*25a0*/  R2UR UR7, R5 ;  /* 0x00000000050772ca */ /* 0x000fe200000e0000 */
[----:B------:R-:W-:Y:S02]  /*25b0*/  WARPGROUP.DEPBAR.LE gsb0, 0x0 ;  /* 0x00008000000079c5 */ /* 0x000fe40000010000 */
[----:B------:R-:W-:Y:S04]  /*25c0*/  LDS R108, [R3+0xb00] ;  /* 0x000b0000036c7984 */ /* 0x000fe80000000800 */
[----:B------:R-:W-:Y:S04]  /*25d0*/  LDS R109, [R3+0xf00] ;  /* 0x000f0000036d7984 */ /* 0x000fe80000000800 */
[----:B------:R-:W-:Y:S04]  /*25e0*/  LDS R110, [R0+0x200] ;  /* 0x00020000006e7984 */ /* 0x000fe80000000800 */
[----:B------:R-:W1:Y:S02]  /*25f0*/  LDS R111, [R0+0x600] ;  /* 0x00060000006f7984 */ /* 0x000e640000000800 */
[----:B-1----:R-:W-:-:S06]  /*2600*/  WARPGROUP.ARRIVE ;  /* 0x00000000000079c5 */ /* 0x002fcc0000000000 */
[----:B------:R-:W-:Y:S03]  /*2610*/  HGMMA.64x128x8.F32.TF32 R24, R108, gdesc[UR4], R24, gsb0 ;  /* 0x05e000046c187df0 */ /* 0x000fe60008002818 */
[----:B------:R-:W-:Y:S02]  /*2620*/  WARPGROUP.DEPBAR.LE gsb0, 0x0 ;  /* 0x00008000000079c5 */ /* 0x000fe40000010000 */
.L_x_22:
[----:B------:R-:W-:Y:S05]  /*2630*/  @!P0 BRA `(.L_x_37) ;  /* 0x0000000000048947 */ /* 0x000fea0003800000 */
[----:B------:R-:W-:Y:S01]  /*2640*/  BPT.TRAP 0x1 ;  /* 0x000000040000795c */ /* 0x000fe20000300000 */
.L_x_37:
[----:B------:R-:W2:Y:S01]  /*2650*/  S2UR UR7, SR_CgaCtaId ;  /* 0x00000000000779c3 */ /* 0x000ea20000008800 */
[----:B------:R-:W-:Y:S01]  /*2660*/  UIADD3 UR6, UR41, UR39, URZ ;  /* 0x0000002729067290 */ /* 0x000fe2000fffe03f */
[----:B------:R-:W-:-:S03]  /*2670*/  ISETP.GT.U32.AND P0, PT, R18, 0x1, PT ;  /* 0x000000011200780c */ /* 0x000fc60003f04070 */
[----:B------:R-:W-:-:S04]  /*2680*/  UIMAD.WIDE.U32 UR4, UR6, 0x24924925, URZ ;  /* 0x24924925060478a5 */ /* 0x000fc8000f8e003f */
[----:B------:R-:W-:-:S04]  /*2690*/  UIADD3 UR4, UR6, -UR5, URZ ;  /* 0x8000000506047290 */ /* 0x000fc8000fffe03f */
[----:B------:R-:W-:-:S03]  /*26a0*/  ULEA.HI UR4, UR4, UR5, URZ, 0x1f ;  /* 0x0000000504047291 */ /* 0x000fc6000f8ff83f */
[----:B------:R-:W-:Y:S01]  /*26b0*/  UMOV UR5, 0x400 ;  /* 0x0000040000057882 */ /* 0x000fe20000000000 */
[----:B------:R-:W-:-:S04]  /*26c0*/  USHF.R.U32.HI UR4, URZ, 0x2, UR4 ;  /* 0x000000023f047899 */ /* 0x000fc80008011604 */
[----:B------:R-:W-:Y:S02]  /*26d0*/  UIMAD UR4, UR4, -0x7, UR6 ;  /* 0xfffffff9040478a4 */ /* 0x000fe4000f8e0206 */
[----:B--2---:R-:W-:-:S04]  /*26e0*/  ULEA UR5, UR7, UR5, 0x18 ;  /* 0x0000000507057291 */ /* 0x004fc8000f8ec03f */
[----:B------:R-:W-:-:S04]  /*26f0*/  ULEA UR4, UR4, UR5, 0x3 ;  /* 0x0000000504047291 */ /* 0x000fc8000f8e183f */
[----:B------:R-:W-:-:S04]  /*2700*/  UIADD3 UR4, UR4, 0x38, URZ ;  /* 0x0000003804047890 */ /* 0x000fc8000fffe03f */
[----:B------:R-:W-:-:S09]  /*2710*/  UPRMT UR4, URZ, 0x654, UR4 ;  /* 0x000006543f047896 */ /* 0x000fd20008000004 */
[----:B------:R-:W-:Y:S01]  /*2720*/  SYNCS.ARRIVE.TRANS64.RED.A1T0 RZ, [UR4], RZ ;  /* 0x000000ffffff79a7 */ /* 0x000fe20008100404 */
[----:B------:R-:W-:Y:S05]  /*2730*/  @P0 BRA `(.L_x_38) ;  /* 0x0000000000040947 */ /* 0x000fea0003800000 */
[----:B------:R-:W-:Y:S01]  /*2740*/  BPT.TRAP 0x1 ;  /* 0x000000040000795c */ /* 0x000fe20000300000 */
.L_x_38:
[----:B------:R-:W-:Y:S01]  /*2750*/  UISETP.GE.U32.AND UP1, UPT, UR40, 0x7, UPT ;  /* 0x000000072800788c */ /* 0x000fe2000bf26070 */
[----:B------:R-:W-:Y:S01]  /*2760*/  IMAD.SHL.U32 R104, R104, 0x80, RZ ;  /* 0x0000008068687824 */ /* 0x000fe200078e00ff */
[----:B------:R-:W-:Y:S01]  /*2770*/  UIADD3 UR39, UR40, UR39, URZ ;  /* 0x0000002728277290 */ /* 0x000fe2000fffe03f */
[----:B------:R-:W-:Y:S01]  /*2780*/  SHF.R.S32.HI R11, RZ, 0x1f, R89 ;  /* 0x0000001fff0b7819 */ /* 0x000fe20000011459 */
[----:B------:R-:W-:Y:S01]  /*2790*/  ULDC UR10, c[0x0][0x288] ;  /* 0x0000a200000a7ab9 */ /* 0x000fe20000000800 */
[----:B0-----:R-:W-:Y:S01]  /*27a0*/  IMAD.SHL.U32 R3, R103, 0x80, RZ ;  /* 0x0000008067037824 */ /* 0x001fe200078e00ff */
[C---:B------:R-:W-:Y:S01]  /*27b0*/  LOP3.LUT R8, R104.reuse, 0x6, R99, 0xf8, !PT ;  /* 0x0000000668087812 */ /* 0x040fe200078ef863 */
[----:B------:R-:W-:Y:S01]  /*27c0*/  ULDC.64 UR6, c[0x0][0x5d0] ;  /* 0x0001740000067ab9 */ /* 0x000fe20000000a00 */
[----:B------:R-:W-:Y:S01]  /*27d0*/  UISETP.GT.U32.AND UP0, UPT, UR39, 0x6, UPT ;  /* 0x000000062700788c */ /* 0x000fe2000bf04070 */
[----:B------:R-:W-:Y:S01]  /*27e0*/  ISETP.GE.AND P0, PT, R104, UR10, PT ;  /* 0x0000000a68007c0c */ /* 0x000fe2000bf06270 */
[----:B------:R-:W-:Y:S01]  /*27f0*/  ULDC UR11, c[0x0][0x284] ;  /* 0x0000a100000b7ab9 */ /* 0x000fe20000000800 */
[----:B------:R-:W-:Y:S01]  /*2800*/  @UP1 UIMAD.WIDE.U32 UR4, UR39, 0x24924925, URZ ;  /* 0x24924925270418a5 */ /* 0x000fe2000f8e003f */
[----:B------:R-:W-:Y:S01]  /*2810*/  SHF.R.S32.HI R9, RZ, 0x1f, R8 ;  /* 0x0000001fff097819 */ /* 0x000fe20000011408 */
[----:B------:R-:W-:Y:S01]  /*2820*/  IMAD R0, R11, UR6, RZ ;  /* 0x000000060b007c24 */ /* 0x000fe2000f8e02ff */
[----:B------:R-:W-:Y:S01]  /*2830*/  UISETP.LT.U32.AND UP0, UPT, UR40, 0x7, UP0 ;  /* 0x000000072800788c */ /* 0x000fe20008701070 */
[----:B------:R-:W-:Y:S01]  /*2840*/  ISETP.GE.OR P0, PT, R3, UR11, P0 ;  /* 0x0000000b03007c0c */ /* 0x000fe20008706670 */
[----:B------:R-:W-:Y:S01]  /*2850*/  @UP1 UIADD3 UR4, UR39, -UR5, URZ ;  /* 0x8000000527041290 */ /* 0x000fe2000fffe03f */
[C---:B------:R-:W-:Y:S01]  /*2860*/  IMAD R7, R89.reuse, UR7, R0 ;  /* 0x0000000759077c24 */ /* 0x040fe2000f8e0200 */
[----:B------:R-:W-:Y:S01]  /*2870*/  ULDC.64 UR8, c[0x0][0x5c8] ;  /* 0x0001720000087ab9 */ /* 0x000fe20000000a00 */
[----:B------:R-:W-:Y:S01]  /*2880*/  IMAD.WIDE.U32 R4, R89, UR6, R8 ;  /* 0x0000000659047c25 */ /* 0x000fe2000f8e0008 */
[----:B------:R-:W-:-:S02]  /*2890*/  USEL UR6, URZ, 0x1, !UP0 ;  /* 0x000000013f067887 */ /* 0x000fc4000c000000 */
[----:B------:R-:W-:Y:S01]  /*28a0*/  @UP1 ULEA.HI UR4, UR4, UR5, URZ, 0x1f ;  /* 0x0000000504041291 */ /* 0x000fe2000f8ff83f */
[----:B------:R-:W-:Y:S01]  /*28b0*/  IMAD.WIDE R22, R103, 0x80, R90 ;  /* 0x0000008067167825 */ /* 0x000fe200078e025a */
[----:B------:R-:W-:Y:S01]  /*28c0*/  IADD3 R5, R5, R7, RZ ;  /* 0x0000000705057210 */ /* 0x000fe20007ffe0ff */
[----:B------:R-:W-:Y:S02]  /*28d0*/  ULOP3.LUT UR38, UR38, UR6, URZ, 0x3c, !UPT ;  /* 0x0000000626267292 */ /* 0x000fe4000f8e3c3f */
[----:B------:R-:W-:Y:S01]  /*28e0*/  @UP1 USHF.R.U32.HI UR4, URZ, 0x2, UR4 ;  /* 0x000000023f041899 */ /* 0x000fe20008011604 */
[----:B------:R-:W-:Y:S02]  /*28f0*/  IMAD R7, R23, UR8, RZ ;  /* 0x0000000817077c24 */ /* 0x000fe4000f8e02ff */
[----:B------:R-:W-:Y:S01]  /*2900*/  IMAD.WIDE.U32 R106, R22, UR8, R4 ;  /* 0x00000008166a7c25 */ /* 0x000fe2000f8e0004 */
[----:B------:R-:W-:-:S03]  /*2910*/  @UP1 ULOP3.LUT UR38, UR38, 0x1, UR4, 0x78, !UPT ;  /* 0x0000000126261892 */ /* 0x000fc6000f8e7804 */
[----:B------:R-:W-:Y:S02]  /*2920*/  IMAD R7, R22, UR9, R7 ;  /* 0x0000000916077c24 */ /* 0x000fe4000f8e0207 */
[----:B------:R-:W-:Y:S01]  /*2930*/  IMAD.MOV.U32 R0, RZ, RZ, -0x1 ;  /* 0xffffffffff007424 */ /* 0x000fe200078e00ff */
[----:B------:R-:W-:Y:S06]  /*2940*/  @P0 BRA `(.L_x_39) ;  /* 0x0000003000fc0947 */ /* 0x000fec0003800000 */
[----:B-1---5:R-:W-:Y:S01]  /*2950*/  FSETP.NEU.AND P1, PT, R92, RZ, PT ;  /* 0x000000ff5c00720b */ /* 0x022fe20003f2d000 */
[----:B------:R-:W-:Y:S01]  /*2960*/  IMAD.IADD R4, R94, 0x1, -R104 ;  /* 0x000000015e047824 */ /* 0x000fe200078e0a68 */
[----:B------:R-:W-:Y:S01]  /*2970*/  BSSY B0, `(.L_x_39) ;  /* 0x000033c000007945 */ /* 0x000fe20003800000 */
[----:B------:R-:W-:Y:S02]  /*2980*/  IMAD.IADD R3, R102, 0x1, -R3 ;  /* 0x0000000166037824 */ /* 0x000fe400078e0a03 */
[----:B------:R-:W-:Y:S01]  /*2990*/  IMAD.IADD R115, R107, 0x1, R7 ;  /* 0x000000016b737824 */ /* 0x000fe200078e0207 */
[----:B------:R-:W-:-:S04]  /*29a0*/  ISETP.GT.AND P0, PT, R4, RZ, PT ;  /* 0x000000ff0400720c */ /* 0x000fc80003f04270 */
[----:B------:R-:W-:-:S03]  /*29b0*/  ISETP.GT.AND P3, PT, R3, RZ, P0 ;  /* 0x000000ff0300720c */ /* 0x000fc60000764270 */
[----:B------:R-:W-:Y:S10]  /*29c0*/  @!P1 BRA `(.L_x_40) ;  /* 0x0000002400209947 */ /* 0x000ff40003800000 */
[----:B------:R-:W0:Y:S01]  /*29d0*/  LDC.64 R108, c[0x0][0x5b8] ;  /* 0x00016e00ff6c7b82 */ /* 0x000e220000000a00 */
[----:B------:R-:W-:-:S07]  /*29e0*/  ULDC.64 UR4, c[0x0][0x5c0] ;  /* 0x0001700000047ab9 */ /* 0x000fce0000000a00 */
[----:B------:R-:W1:Y:S08]  /*29f0*/  LDC.64 R110, c[0x0][0x5b0] ;  /* 0x00016c00ff6e7b82 */ /* 0x000e700000000a00 */
[----:B------:R-:W2:Y:S01]  /*2a00*/  LDC.64 R112, c[0x0][0x5a8] ;  /* 0x00016a00ff707b82 */ /* 0x000ea20000000a00 */
[-C--:B0-----:R-:W-:Y:S02]  /*2a10*/  IMAD R6, R11, R108.reuse, RZ ;  /* 0x0000006c0b067224 */ /* 0x081fe400078e02ff */
[----:B------:R-:W-:-:S04]  /*2a20*/  IMAD.WIDE.U32 R12, R89, R108, R8 ;  /* 0x0000006c590c7225 */ /* 0x000fc800078e0008 */
[----:B------:R-:W-:Y:S02]  /*2a30*/  IMAD R103, R89, R109, R6 ;  /* 0x0000006d59677224 */ /* 0x000fe400078e0206 */
[-C--:B-1----:R-:W-:Y:S02]  /*2a40*/  IMAD R5, R23, R110.reuse, RZ ;  /* 0x0000006e17057224 */ /* 0x082fe400078e02ff */
[----:B------:R-:W-:Y:S02]  /*2a50*/  IMAD.IADD R13, R13, 0x1, R103 ;  /* 0x000000010d0d7824 */ /* 0x000fe400078e0267 */
[C---:B------:R-:W-:Y:S02]  /*2a60*/  IMAD R107, R22.reuse, R111, R5 ;  /* 0x0000006f166b7224 */ /* 0x040fe400078e0205 */
[----:B------:R-:W-:-:S04]  /*2a70*/  IMAD.WIDE.U32 R6, R22, R110, R12 ;  /* 0x0000006e16067225 */ /* 0x000fc800078e000c */
[----:B------:R-:W-:Y:S01]  /*2a80*/  IMAD.IADD R5, R7, 0x1, R107 ;  /* 0x0000000107057824 */ /* 0x000fe200078e026b */
[----:B--2---:R-:W-:-:S04]  /*2a90*/  LEA R14, P1, R6, R112, 0x2 ;  /* 0x00000070060e7211 */ /* 0x004fc800078210ff */
[----:B------:R-:W-:-:S05]  /*2aa0*/  LEA.HI.X R15, R6, R113, R5, 0x2, P1 ;  /* 0x00000071060f7211 */ /* 0x000fca00008f1405 */
[----:B------:R0:W2:Y:S01]  /*2ab0*/  @P3 LDG.E.LTC128B R5, desc[UR36][R14.64] ;  /* 0x000000240e053981 */ /* 0x0000a2000c1e1920 */
[----:B------:R-:W-:Y:S01]  /*2ac0*/  IMAD.WIDE.U32 R6, R22, R110, R8 ;  /* 0x0000006e16067225 */ /* 0x000fe200078e0008 */
[C---:B------:R-:W-:Y:S01]  /*2ad0*/  SHF.L.U64.HI R11, R110.reuse, 0x3, R111 ;  /* 0x000000036e0b7819 */ /* 0x040fe2000001026f */
[----:B------:R-:W-:Y:S02]  /*2ae0*/  BSSY B1, `(.L_x_41) ;  /* 0x0000016000017945 */ /* 0x000fe40003800000 */
[----:B------:R-:W-:Y:S02]  /*2af0*/  IMAD.IADD R7, R107, 0x1, R7 ;  /* 0x000000016b077824 */ /* 0x000fe400078e0207 */
[----:B------:R-:W-:Y:S02]  /*2b00*/  IMAD.SHL.U32 R10, R110, 0x8, RZ ;  /* 0x000000086e0a7824 */ /* 0x000fe400078e00ff */
[----:B------:R-:W-:-:S04]  /*2b10*/  IMAD.WIDE.U32 R20, R89, R108, R6 ;  /* 0x0000006c59147225 */ /* 0x000fc800078e0006 */
[----:B------:R-:W-:Y:S01]  /*2b20*/  IMAD.WIDE.U32 R22, R22, R110, R10 ;  /* 0x0000006e16167225 */ /* 0x000fe200078e000a */
[----:B------:R-:W-:Y:S02]  /*2b30*/  LEA R10, P1, R106, UR4, 0x2 ;  /* 0x000000046a0a7c11 */ /* 0x000fe4000f8210ff */
[----:B------:R-:W-:Y:S01]  /*2b40*/  LEA R6, P2, R20, R112, 0x2 ;  /* 0x0000007014067211 */ /* 0x000fe200078410ff */
[----:B0-----:R-:W-:Y:S01]  /*2b50*/  IMAD.IADD R14, R103, 0x1, R21 ;  /* 0x00000001670e7824 */ /* 0x001fe200078e0215 */
[----:B------:R-:W-:Y:S01]  /*2b60*/  LEA.HI.X R11, R106, UR5, R115, 0x2, P1 ;  /* 0x000000056a0b7c11 */ /* 0x000fe200088f1473 */
[----:B------:R-:W-:Y:S01]  /*2b70*/  IMAD.IADD R107, R107, 0x1, R23 ;  /* 0x000000016b6b7824 */ /* 0x000fe200078e0217 */
[----:B------:R-:W-:Y:S02]  /*2b80*/  IADD3 R15, P4, R12, R22, RZ ;  /* 0x000000160c0f7210 */ /* 0x000fe40007f9e0ff */
[----:B------:R-:W-:Y:S01]  /*2b90*/  ISETP.GT.AND P1, PT, R3, 0x8, P0 ;  /* 0x000000080300780c */ /* 0x000fe20000724270 */
[----:B--2---:R-:W-:-:S04]  /*2ba0*/  FMUL R7, R5, R92 ;  /* 0x0000005c05077220 */ /* 0x004fc80000400000 */
[----:B------:R-:W-:Y:S01]  /*2bb0*/  FFMA R21, R24, R88, R7 ;  /* 0x0000005818157223 */ /* 0x000fe20000000007 */
[----:B------:R-:W-:Y:S01]  /*2bc0*/  LEA.HI.X R7, R20, R113, R14, 0x2, P2 ;  /* 0x0000007114077211 */ /* 0x000fe200010f140e */
[----:B------:R-:W-:Y:S01]  /*2bd0*/  IMAD.X R20, R107, 0x1, R13, P4 ;  /* 0x000000016b147824 */ /* 0x000fe200020e060d */
[----:B------:R-:W-:Y:S02]  /*2be0*/  ISETP.GT.AND P2, PT, R4, 0x1, PT ;  /* 0x000000010400780c */ /* 0x000fe40003f44270 */
[----:B------:R0:W-:Y:S01]  /*2bf0*/  @P3 STG.E desc[UR36][R10.64], R21 ;  /* 0x000000150a003986 */ /* 0x0001e2000c101924 */
[----:B------:R-:W-:Y:S02]  /*2c00*/  LEA R14, P0, R15, R112, 0x2 ;  /* 0x000000700f0e7211 */ /* 0x000fe400078010ff */
[----:B------:R-:W-:-:S13]  /*2c10*/  ISETP.GT.AND P3, PT, R3, RZ, P2 ;  /* 0x000000ff0300720c */ /* 0x000fda0001764270 */
[----:B0-----:R-:W-:Y:S05]  /*2c20*/  @!P3 BRA `(.L_x_42) ;  /* 0x000000000004b947 */ /* 0x001fea0003800000 */
[----:B------:R0:W5:Y:S02]  /*2c30*/  LDG.E.LTC128B R5, desc[UR36][R6.64+0x4] ;  /* 0x0000042406057981 */ /* 0x000164000c1e1920 */
.L_x_42:
[----:B------:R-:W-:Y:S05]  /*2c40*/  BSYNC B1 ;  /* 0x0000000000017941 */ /* 0x000fea0003800000 */
.L_x_41:
[----:B-----5:R-:W-:Y:S01]  /*2c50*/  FMUL R12, R5, R92 ;  /* 0x0000005c050c7220 */ /* 0x020fe20000400000 */
[----:B------:R-:W-:Y:S01]  /*2c60*/  IMAD.MOV.U32 R23, RZ, RZ, R5 ;  /* 0x000000ffff177224 */ /* 0x000fe200078e0005 */
[----:B------:R-:W-:Y:S02]  /*2c70*/  LEA.HI.X R15, R15, R113, R20, 0x2, P0 ;  /* 0x000000710f0f7211 */ /* 0x000fe400000f1414 */
[----:B------:R-:W-:-:S05]  /*2c80*/  FFMA R25, R25, R88, R12 ;  /* 0x0000005819197223 */ /* 0x000fca000000000c */
[----:B------:R1:W-:Y:S04]  /*2c90*/  @P3 STG.E desc[UR36][R10.64+0x4], R25 ;  /* 0x000004190a003986 */ /* 0x0003e8000c101924 */
[----:B------:R-:W2:Y:S01]  /*2ca0*/  @P1 LDG.E.LTC128B R23, desc[UR36][R14.64] ;  /* 0x000000240e171981 */ /* 0x000ea2000c1e1920 */
[C---:B------:R-:W-:Y:S01]  /*2cb0*/  SHF.L.U64.HI R13, R98.reuse, 0x2, R97 ;  /* 0x00000002620d7819 */ /* 0x040fe20000010261 */
[----:B------:R-:W-:Y:S01]  /*2cc0*/  BSSY B1, `(.L_x_43) ;  /* 0x0000010000017945 */ /* 0x000fe20003800000 */
[----:B------:R-:W-:Y:S02]  /*2cd0*/  LEA R12, P3, R98, R10, 0x2 ;  /* 0x0000000a620c7211 */ /* 0x000fe400078610ff */
[----:B------:R-:W-:Y:S02]  /*2ce0*/  IADD3 R20, P0, R8, R22, RZ ;  /* 0x0000001608147210 */ /* 0x000fe40007f1e0ff */
[----:B------:R-:W-:Y:S01]  /*2cf0*/  ISETP.GT.AND P2, PT, R3, 0x8, P2 ;  /* 0x000000080300780c */ /* 0x000fe20001744270 */
[----:B------:R-:W-:-:S02]  /*2d00*/  IMAD.X R13, R13, 0x1, R11, P3 ;  /* 0x000000010d0d7824 */ /* 0x000fc400018e060b */
[----:B------:R-:W-:Y:S01]  /*2d10*/  IMAD.X R21, R9, 0x1, R107, P0 ;  /* 0x0000000109157824 */ /* 0x000fe200000e066b */
[----:B------:R-:W-:Y:S01]  /*2d20*/  ISETP.GT.AND P0, PT, R4, 0x8, PT ;  /* 0x000000080400780c */ /* 0x000fe20003f04270 */
[----:B------:R-:W-:-:S04]  /*2d30*/  IMAD.WIDE.U32 R20, R89, R108, R20 ;  /* 0x0000006c59147225 */ /* 0x000fc800078e0014 */
[----:B------:R-:W-:Y:S01]  /*2d40*/  IMAD.IADD R9, R103, 0x1, R21 ;  /* 0x0000000167097824 */ /* 0x000fe200078e0215 */
[----:B------:R-:W-:-:S04]  /*2d50*/  LEA R8, P4, R20, R112, 0x2 ;  /* 0x0000007014087211 */ /* 0x000fc800078810ff */
[----:B------:R-:W-:Y:S01]  /*2d60*/  LEA.HI.X R9, R20, R113, R9, 0x2, P4 ;  /* 0x0000007114097211 */ /* 0x000fe200020f1409 */
[----:B--2---:R-:W-:-:S04]  /*2d70*/  FMUL R5, R23, R92 ;  /* 0x0000005c17057220 */ /* 0x004fc80000400000 */
[----:B------:R-:W-:-:S05]  /*2d80*/  FFMA R5, R26, R88, R5 ;  /* 0x000000581a057223 */ /* 0x000fca0000000005 */
[----:B------:R1:W-:Y:S01]  /*2d90*/  @P1 STG.E desc[UR36][R12.64], R5 ;  /* 0x000000050c001986 */ /* 0x0003e2000c101924 */
[----:B------:R-:W-:Y:S05]  /*2da0*/  @!P2 BRA `(.L_x_44) ;  /* 0x000000000004a947 */ /* 0x000fea0003800000 */
[----:B------:R2:W5:Y:S02]  /*2db0*/  LDG.E.LTC128B R23, desc[UR36][R8.64+0x4] ;  /* 0x0000042408177981 */ /* 0x000564000c1e1920 */
.L_x_44:
[----:B------:R-:W-:Y:S05]  /*2dc0*/  BSYNC B1 ;  /* 0x0000000000017941 */ /* 0x000fea0003800000 */
.L_x_43:
[----:B-----5:R-:W-:Y:S01]  /*2dd0*/  FMUL R14, R23, R92 ;  /* 0x0000005c170e7220 */ /* 0x020fe20000400000 */
[----:B------:R-:W-:Y:S01]  /*2de0*/  ISETP.GT.AND P3, PT, R3, RZ, P0 ;  /* 0x000000ff0300720c */ /* 0x000fe20000764270 */
[----:B------:R-:W-:Y:S01]  /*2df0*/  BSSY B1, `(.L_x_45) ;  /* 0x0000006000017945 */ /* 0x000fe20003800000 */
[----:B------:R-:W-:Y:S01]  /*2e00*/  ISETP.GT.AND P1, PT, R4, 0x9, PT ;  /* 0x000000090400780c */ /* 0x000fe20003f24270 */
[----:B------:R-:W-:-:S05]  /*2e10*/  FFMA R27, R27, R88, R14 ;  /* 0x000000581b1b7223 */ /* 0x000fca000000000e */
[----:B------:R3:W-:Y:S05]  /*2e20*/  @P2 STG.E desc[UR36][R12.64+0x4], R27 ;  /* 0x0000041b0c002986 */ /* 0x0007ea000c101924 */
[----:B------:R-:W-:Y:S05]  /*2e30*/  @!P3 BRA `(.L_x_46) ;  /* 0x000000000004b947 */ /* 0x000fea0003800000 */
[----:B------:R4:W5:Y:S02]  /*2e40*/  LDG.E.LTC128B R23, desc[UR36][R6.64+0x20] ;  /* 0x0000202406177981 */ /* 0x000964000c1e1920 */
.L_x_46:
[----:B------:R-:W-:Y:S05]  /*2e50*/  BSYNC B1 ;  /* 0x0000000000017941 */ /* 0x000fea0003800000 */
.L_x_45:
[----:B-1---5:R-:W-:Y:S01]  /*2e60*/  FMUL R5, R23, R92 ;  /* 0x0000005c17057220 */ /* 0x022fe20000400000 */
[----:B------:R-:W-:Y:S01]  /*2e70*/  ISETP.GT.AND P2, PT, R3, RZ, P1 ;  /* 0x000000ff0300720c */ /* 0x000fe20000f44270 */
[----:B------:R-:W-:Y:S02]  /*2e80*/  BSSY B1, `(.L_x_47) ;  /* 0x0000005000017945 */ /* 0x000fe40003800000 */
[----:B------:R-:W-:-:S05]  /*2e90*/  FFMA R5, R28, R88, R5 ;  /* 0x000000581c057223 */ /* 0x000fca0000000005 */
[----:B------:R1:W-:Y:S05]  /*2ea0*/  @P3 STG.E desc[UR36][R10.64+0x20], R5 ;  /* 0x000020050a003986 */ /* 0x0003ea000c101924 */
[----:B------:R-:W-:Y:S05]  /*2eb0*/  @!P2 BRA `(.L_x_48) ;  /* 0x000000000004a947 */ /* 0x000fea0003800000 */
[----:B------:R0:W5:Y:S02]  /*2ec0*/  LDG.E.LTC128B R23, desc[UR36][R6.64+0x24] ;  /* 0x0000242406177981 */ /* 0x000164000c1e1920 */
.L_x_48:
[----:B------:R-:W-:Y:S05]  /*2ed0*/  BSYNC B1 ;  /* 0x0000000000017941 */ /* 0x000fea0003800000 */
.L_x_47:
[----:B-----5:R-:W-:Y:S01]  /*2ee0*/  FMUL R14, R23, R92 ;  /* 0x0000005c170e7220 */ /* 0x020fe20000400000 */
[----:B------:R-:W-:Y:S01]  /*2ef0*/  ISETP.GT.AND P0, PT, R3, 0x8, P0 ;  /* 0x000000080300780c */ /* 0x000fe20000704270 */
[----:B------:R-:W-:Y:S02]  /*2f00*/  BSSY B1, `(.L_x_49) ;  /* 0x0000005000017945 */ /* 0x000fe40003800000 */
[----:B------:R-:W-:-:S05]  /*2f10*/  FFMA R29, R29, R88, R14 ;  /* 0x000000581d1d7223 */ /* 0x000fca000000000e */
[----:B------:R0:W-:Y:S05]  /*2f20*/  @P2 STG.E desc[UR36][R10.64+0x24], R29 ;  /* 0x0000241d0a002986 */ /* 0x0001ea000c101924 */
[----:B------:R-:W-:Y:S05]  /*2f30*/  @!P0 BRA `(.L_x_50) ;  /* 0x0000000000048947 */ /* 0x000fea0003800000 */
[----:B------:R0:W5:Y:S02]  /*2f40*/  LDG.E.LTC128B R23, desc[UR36][R8.64+0x20] ;  /* 0x0000202408177981 */ /* 0x000164000c1e1920 */
.L_x_50:
[----:B------:R-:W-:Y:S05]  /*2f50*/  BSYNC B1 ;  /* 0x0000000000017941 */ /* 0x000fea0003800000 */
.L_x_49:
[----:B-1---5:R-:W-:Y:S01]  /*2f60*/  FMUL R5, R23, R92 ;  /* 0x0000005c17057220 */ /* 0x022fe20000400000 */
[----:B------:R-:W-:Y:S01]  /*2f70*/  ISETP.GT.AND P2, PT, R3, 0x8, P1 ;  /* 0x000000080300780c */ /* 0x000fe20000f44270 */
[----:B------:R-:W-:Y:S01]  /*2f80*/  BSSY B1, `(.L_x_51) ;  /* 0x0000006000017945 */ /* 0x000fe20003800000 */
[----:B------:R-:W-:Y:S01]  /*2f90*/  ISETP.GT.AND P1, PT, R4, 0x10, PT ;  /* 0x000000100400780c */ /* 0x000fe20003f24270 */
[----:B------:R-:W-:-:S05]  /*2fa0*/  FFMA R5, R30, R88, R5 ;  /* 0x000000581e057223 */ /* 0x000fca0000000005 */
[----:B------:R1:W-:Y:S05]  /*2fb0*/  @P0 STG.E desc[UR36][R12.64+0x20], R5 ;  /* 0x000020050c000986 */ /* 0x0003ea000c101924 */
[----:B------:R-:W-:Y:S05]  /*2fc0*/  @!P2 BRA `(.L_x_52) ;  /* 0x000000000004a947 */ /* 0x000fea0003800000 */
[----:B------:R0:W5:Y:S02]  /*2fd0*/  LDG.E.LTC128B R23, desc[UR36][R8.64+0x24] ;  /* 0x0000242408177981 */ /* 0x000164000c1e1920 */
.L_x_52:
[----:B------:R-:W-:Y:S05]  /*2fe0*/  BSYNC B1 ;  /* 0x0000000000017941 */ /* 0x000fea0003800000 */
.L_x_51:
        /* <DEDUP_REMOVED lines=8> */
.L_x_54:
[----:B------:R-:W-:Y:S05]  /*3070*/  BSYNC B1 ;  /* 0x0000000000017941 */ /* 0x000fea0003800000 */
.L_x_53:
[----:B-1---5:R-:W-:Y:S01]  /*3080*/  FMUL R5, R23, R92 ;  /* 0x0000005c17057220 */ /* 0x022fe20000400000 */
[----:B------:R-:W-:Y:S01]  /*3090*/  ISETP.GT.AND P4, PT, R3, RZ, P0 ;  /* 0x000000ff0300720c */ /* 0x000fe20000784270 */
[----:B------:R-:W-:Y:S02]  /*30a0*/  BSSY B1, `(.L_x_55) ;  /* 0x0000005000017945 */ /* 0x000fe40003800000 */
[----:B------:R-:W-:-:S05]  /*30b0*/  FFMA R5, R32, R88, R5 ;  /* 0x0000005820057223 */ /* 0x000fca0000000005 */
[----:B------:R1:W-:Y:S05]  /*30c0*/  @P3 STG.E desc[UR36][R10.64+0x40], R5 ;  /* 0x000040050a003986 */ /* 0x0003ea000c101924 */
[----:B------:R-:W-:Y:S05]  /*30d0*/  @!P4 BRA `(.L_x_56) ;  /* 0x000000000004c947 */ /* 0x000fea0003800000 */
[----:B------:R0:W5:Y:S02]  /*30e0*/  LDG.E.LTC128B R23, desc[UR36][R6.64+0x44] ;  /* 0x0000442406177981 */ /* 0x000164000c1e1920 */
.L_x_56:
[----:B------:R-:W-:Y:S05]  /*30f0*/  BSYNC B1 ;  /* 0x0000000000017941 */ /* 0x000fea0003800000 */
.L_x_55:
[----:B-----5:R-:W-:Y:S01]  /*3100*/  FMUL R14, R23, R92 ;  /* 0x0000005c170e7220 */ /* 0x020fe20000400000 */
[----:B------:R-:W-:Y:S01]  /*3110*/  ISETP.GT.AND P2, PT, R3, 0x8, P1 ;  /* 0x000000080300780c */ /* 0x000fe20000f44270 */
[----:B------:R-:W-:Y:S02]  /*3120*/  BSSY B1, `(.L_x_57) ;  /* 0x0000005000017945 */ /* 0x000fe40003800000 */
[----:B------:R-:W-:-:S05]  /*3130*/  FFMA R33, R33, R88, R14 ;  /* 0x0000005821217223 */ /* 0x000fca000000000e */
[----:B------:R0:W-:Y:S05]  /*3140*/  @P4 STG.E desc[UR36][R10.64+0x44], R33 ;  /* 0x000044210a004986 */ /* 0x0001ea000c101924 */
[----:B------:R-:W-:Y:S05]  /*3150*/  @!P2 BRA `(.L_x_58) ;  /* 0x000000000004a947 */ /* 0x000fea0003800000 */
[----:B------:R0:W5:Y:S02]  /*3160*/  LDG.E.LTC128B R23, desc[UR36][R8.64+0x40] ;  /* 0x0000402408177981 */ /* 0x000164000c1e1920 */
.L_x_58:
[----:B------:R-:W-:Y:S05]  /*3170*/  BSYNC B1 ;  /* 0x0000000000017941 */ /* 0x000fea0003800000 */
.L_x_57:
        /* <DEDUP_REMOVED lines=8> */
.L_x_60:
[----:B------:R-:W-:Y:S05]  /*3200*/  BSYNC B1 ;  /* 0x0000000000017941 */ /* 0x000fea0003800000 */
.L_x_59:
        /* <DEDUP_REMOVED lines=8> */
.L_x_62:
[----:B------:R-:W-:Y:S05]  /*3290*/  BSYNC B1 ;  /* 0x0000000000017941 */ /* 0x000fea0003800000 */
.L_x_61:
[----:B-1---5:R-:W-:Y:S01]  /*32a0*/  FMUL R5, R23, R92 ;  /* 0x0000005c17057220 */ /* 0x022fe20000400000 */
[----:B------:R-:W-:Y:S01]  /*32b0*/  ISETP.GT.AND P3, PT, R3, RZ, P0 ;  /* 0x000000ff0300720c */ /* 0x000fe20000764270 */
[----:B------:R-:W-:Y:S02]  /*32c0*/  BSSY B1, `(.L_x_63) ;  /* 0x0000005000017945 */ /* 0x000fe40003800000 */
[----:B------:R-:W-:-:S05]  /*32d0*/  FFMA R5, R36, R88, R5 ;  /* 0x0000005824057223 */ /* 0x000fca0000000005 */
[----:B------:R1:W-:Y:S05]  /*32e0*/  @P2 STG.E desc[UR36][R10.64+0x60], R5 ;  /* 0x000060050a002986 */ /* 0x0003ea000c101924 */
[----:B------:R-:W-:Y:S05]  /*32f0*/  @!P3 BRA `(.L_x_64) ;  /* 0x000000000004b947 */ /* 0x000fea0003800000 */
[----:B------:R0:W5:Y:S02]  /*3300*/  LDG.E.LTC128B R23, desc[UR36][R6.64+0x64] ;  /* 0x0000642406177981 */ /* 0x000164000c1e1920 */
.L_x_64:
[----:B------:R-:W-:Y:S05]  /*3310*/  BSYNC B1 ;  /* 0x0000000000017941 */ /* 0x000fea0003800000 */
.L_x_63:
[----:B-----5:R-:W-:Y:S01]  /*3320*/  FMUL R14, R23, R92 ;  /* 0x0000005c170e7220 */ /* 0x020fe20000400000 */
[----:B------:R-:W-:Y:S01]  /*3330*/  ISETP.GT.AND P2, PT, R3, 0x8, P1 ;  /* 0x000000080300780c */ /* 0x000fe20000f44270 */
[----:B------:R-:W-:Y:S02]  /*3340*/  BSSY B1, `(.L_x_65) ;  /* 0x0000005000017945 */ /* 0x000fe40003800000 */
[----:B------:R-:W-:-:S05]  /*3350*/  FFMA R37, R37, R88, R14 ;  /* 0x0000005825257223 */ /* 0x000fca000000000e */
[----:B------:R0:W-:Y:S05]  /*3360*/  @P3 STG.E desc[UR36][R10.64+0x64], R37 ;  /* 0x000064250a003986 */ /* 0x0001ea000c101924 */
[----:B------:R-:W-:Y:S05]  /*3370*/  @!P2 BRA `(.L_x_66) ;  /* 0x000000000004a947 */ /* 0x000fea0003800000 */
[----:B------:R0:W5:Y:S02]  /*3380*/  LDG.E.LTC128B R23, desc[UR36][R8.64+0x60] ;  /* 0x0000602408177981 */ /* 0x000164000c1e1920 */
.L_x_66:
[----:B------:R-:W-:Y:S05]  /*3390*/  BSYNC B1 ;  /* 0x0000000000017941 */ /* 0x000fea0003800000 */
.L_x_65:
        /* <DEDUP_REMOVED lines=8> */
.L_x_68:
[----:B------:R-:W-:Y:S05]  /*3420*/  BSYNC B1 ;  /* 0x0000000000017941 */ /* 0x000fea0003800000 */
.L_x_67:
        /* <DEDUP_REMOVED lines=8> */
.L_x_70:
[----:B------:R-:W-:Y:S05]  /*34b0*/  BSYNC B1 ;  /* 0x0000000000017941 */ /* 0x000fea0003800000 */
.L_x_69:
[----:B-1---5:R-:W-:Y:S01]  /*34c0*/  FMUL R5, R23, R92 ;  /* 0x0000005c17057220 */ /* 0x022fe20000400000 */
[----:B------:R-:W-:Y:S01]  /*34d0*/  ISETP.GT.AND P3, PT, R3, RZ, P0 ;  /* 0x000000ff0300720c */ /* 0x000fe20000764270 */
[----:B------:R-:W-:Y:S02]  /*34e0*/  BSSY B1, `(.L_x_71) ;  /* 0x0000005000017945 */ /* 0x000fe40003800000 */
[----:B------:R-:W-:-:S05]  /*34f0*/  FFMA R5, R40, R88, R5 ;  /* 0x0000005828057223 */ /* 0x000fca0000000005 */
[----:B------:R1:W-:Y:S05]  /*3500*/  @P2 STG.E desc[UR36][R10.64+0x80], R5 ;  /* 0x000080050a002986 */ /* 0x0003ea000c101924 */
[----:B------:R-:W-:Y:S05]  /*3510*/  @!P3 BRA `(.L_x_72) ;  /* 0x000000000004b947 */ /* 0x000fea0003800000 */
[----:B------:R0:W5:Y:S02]  /*3520*/  LDG.E.LTC128B R23, desc[UR36][R6.64+0x84] ;  /* 0x0000842406177981 */ /* 0x000164000c1e1920 */
.L_x_72:
[----:B------:R-:W-:Y:S05]  /*3530*/  BSYNC B1 ;  /* 0x0000000000017941 */ /* 0x000fea0003800000 */
.L_x_71:
[----:B-----5:R-:W-:Y:S01]  /*3540*/  FMUL R14, R23, R92 ;  /* 0x0000005c170e7220 */ /* 0x020fe20000400000 */
[----:B------:R-:W-:Y:S01]  /*3550*/  ISETP.GT.AND P2, PT, R3, 0x8, P1 ;  /* 0x000000080300780c */ /* 0x000fe20000f44270 */
[----:B------:R-:W-:Y:S02]  /*3560*/  BSSY B1, `(.L_x_73) ;  /* 0x0000005000017945 */ /* 0x000fe40003800000 */
[----:B------:R-:W-:-:S05]  /*3570*/  FFMA R41, R41, R88, R14 ;  /* 0x0000005829297223 */ /* 0x000fca000000000e */
[----:B------:R0:W-:Y:S05]  /*3580*/  @P3 STG.E desc[UR36][R10.64+0x84], R41 ;  /* 0x000084290a003986 */ /* 0x0001ea000c101924 */
[----:B------:R-:W-:Y:S05]  /*3590*/  @!P2 BRA `(.L_x_74) ;  /* 0x000000000004a947 */ /* 0x000fea0003800000 */
[----:B------:R0:W5:Y:S02]  /*35a0*/  LDG.E.LTC128B R23, desc[UR36][R8.64+0x80] ;  /* 0x0000802408177981 */ /* 0x000164000c1e1920 */
.L_x_74:
[----:B------:R-:W-:Y:S05]  /*35b0*/  BSYNC B1 ;  /* 0x0000000000017941 */ /* 0x000fea0003800000 */
.L_x_73:
        /* <DEDUP_REMOVED lines=8> */
.L_x_76:
[----:B------:R-:W-:Y:S05]  /*3640*/  BSYNC B1 ;  /* 0x0000000000017941 */ /* 0x000fea0003800000 */
.L_x_75:
        /* <DEDUP_REMOVED lines=8> */
.L_x_78:
[----:B------:R-:W-:Y:S05]  /*36d0*/  BSYNC B1 ;  /* 0x0000000000017941 */ /* 0x000fea0003800000 */
.L_x_77:
[----:B-1---5:R-:W-:Y:S01]  /*36e0*/  FMUL R5, R23, R92 ;  /* 0x0000005c17057220 */ /* 0x022fe20000400000 */
[----:B------:R-:W-:Y:S01]  /*36f0*/  ISETP.GT.AND P3, PT, R3, RZ, P0 ;  /* 0x000000ff0300720c */ /* 0x000fe20000764270 */
[----:B------:R-:W-:Y:S02]  /*3700*/  BSSY B1, `(.L_x_79) ;  /* 0x0000005000017945 */ /* 0x000fe40003800000 */
[----:B------:R-:W-:-:S05]  /*3710*/  FFMA R5, R44, R88, R5 ;  /* 0x000000582c057223 */ /* 0x000fca0000000005 */
[----:B------:R1:W-:Y:S05]  /*3720*/  @P2 STG.E desc[UR36][R10.64+0xa0], R5 ;  /* 0x0000a0050a002986 */ /* 0x0003ea000c101924 */
[----:B------:R-:W-:Y:S05]  /*3730*/  @!P3 BRA `(.L_x_80) ;  /* 0x000000000004b947 */ /* 0x000fea0003800000 */
[----:B------:R0:W5:Y:S02]  /*3740*/  LDG.E.LTC128B R23, desc[UR36][R6.64+0xa4] ;  /* 0x0000a42406177981 */ /* 0x000164000c1e1920 */
.L_x_80:
[----:B------:R-:W-:Y:S05]  /*3750*/  BSYNC B1 ;  /* 0x0000000000017941 */ /* 0x000fea0003800000 */
.L_x_79:
[----:B-----5:R-:W-:Y:S01]  /*3760*/  FMUL R14, R23, R92 ;  /* 0x0000005c170e7220 */ /* 0x020fe20000400000 */
[----:B------:R-:W-:Y:S01]  /*3770*/  ISETP.GT.AND P2, PT, R3, 0x8, P1 ;  /* 0x000000080300780c */ /* 0x000fe20000f44270 */
[----:B------:R-:W-:Y:S02]  /*3780*/  BSSY B1, `(.L_x_81) ;  /* 0x0000005000017945 */ /* 0x000fe40003800000 */
[----:B------:R-:W-:-:S05]  /*3790*/  FFMA R45, R45, R88, R14 ;  /* 0x000000582d2d7223 */ /* 0x000fca000000000e */
[----:B------:R0:W-:Y:S05]  /*37a0*/  @P3 STG.E desc[UR36][R10.64+0xa4], R45 ;  /* 0x0000a42d0a003986 */ /* 0x0001ea000c101924 */
[----:B------:R-:W-:Y:S05]  /*37b0*/  @!P2 BRA `(.L_x_82) ;  /* 0x000000000004a947 */ /* 0x000fea0003800000 */
[----:B------:R0:W5:Y:S02]  /*37c0*/  LDG.E.LTC128B R23, desc[UR36][R8.64+0xa0] ;  /* 0x0000a02408177981 */ /* 0x000164000c1e1920 */
.L_x_82:
[----:B------:R-:W-:Y:S05]  /*37d0*/  BSYNC B1 ;  /* 0x0000000000017941 */ /* 0x000fea0003800000 */
.L_x_81:
        /* <DEDUP_REMOVED lines=8> */
.L_x_84:
[----:B------:R-:W-:Y:S05]  /*3860*/  BSYNC B1 ;  /* 0x0000000000017941 */ /* 0x000fea0003800000 */
.L_x_83:
        /* <DEDUP_REMOVED lines=8> */
.L_x_86:
[----:B------:R-:W-:Y:S05]  /*38f0*/  BSYNC B1 ;  /* 0x0000000000017941 */ /* 0x000fea0003800000 */
.L_x_85:
[----:B-1---5:R-:W-:Y:S01]  /*3900*/  FMUL R5, R23, R92 ;  /* 0x0000005c17057220 */ /* 0x022fe20000400000 */
[----:B------:R-:W-:Y:S01]  /*3910*/  ISETP.GT.AND P3, PT, R3, RZ, P0 ;  /* 0x000000ff0300720c */ /* 0x000fe20000764270 */
[----:B------:R-:W-:Y:S02]  /*3920*/  BSSY B1, `(.L_x_87) ;  /* 0x0000005000017945 */ /* 0x000fe40003800000 */
[----:B------:R-:W-:-:S05]  /*3930*/  FFMA R5, R48, R88, R5 ;  /* 0x0000005830057223 */ /* 0x000fca0000000005 */
[----:B------:R1:W-:Y:S05]  /*3940*/  @P2 STG.E desc[UR36][R10.64+0xc0], R5 ;  /* 0x0000c0050a002986 */ /* 0x0003ea000c101924 */
[----:B------:R-:W-:Y:S05]  /*3950*/  @!P3 BRA `(.L_x_88) ;  /* 0x000000000004b947 */ /* 0x000fea0003800000 */
[----:B------:R0:W5:Y:S02]  /*3960*/  LDG.E.LTC128B R23, desc[UR36][R6.64+0xc4] ;  /* 0x0000c42406177981 */ /* 0x000164000c1e1920 */
.L_x_88:
[----:B------:R-:W-:Y:S05]  /*3970*/  BSYNC B1 ;  /* 0x0000000000017941 */ /* 0x000fea0003800000 */
.L_x_87:
[----:B-----5:R-:W-:Y:S01]  /*3980*/  FMUL R14, R23, R92 ;  /* 0x0000005c170e7220 */ /* 0x020fe20000400000 */
[----:B------:R-:W-:Y:S01]  /*3990*/  ISETP.GT.AND P2, PT, R3, 0x8, P1 ;  /* 0x000000080300780c */ /* 0x000fe20000f44270 */
[----:B------:R-:W-:Y:S02]  /*39a0*/  BSSY B1, `(.L_x_89) ;  /* 0x0000005000017945 */ /* 0x000fe40003800000 */
[----:B------:R-:W-:-:S05]  /*39b0*/  FFMA R49, R49, R88, R14 ;  /* 0x0000005831317223 */ /* 0x000fca000000000e */
[----:B------:R0:W-:Y:S05]  /*39c0*/  @P3 STG.E desc[UR36][R10.64+0xc4], R49 ;  /* 0x0000c4310a003986 */ /* 0x0001ea000c101924 */
[----:B------:R-:W-:Y:S05]  /*39d0*/  @!P2 BRA `(.L_x_90) ;  /* 0x000000000004a947 */ /* 0x000fea0003800000 */
[----:B------:R0:W5:Y:S02]  /*39e0*/  LDG.E.LTC128B R23, desc[UR36][R8.64+0xc0] ;  /* 0x0000c02408177981 */ /* 0x000164000c1e1920 */
.L_x_90:
[----:B------:R-:W-:Y:S05]  /*39f0*/  BSYNC B1 ;  /* 0x0000000000017941 */ /* 0x000fea0003800000 */
.L_x_89:
        /* <DEDUP_REMOVED lines=8> */
.L_x_92:
[----:B------:R-:W-:Y:S05]  /*3a80*/  BSYNC B1 ;  /* 0x0000000000017941 */ /* 0x000fea0003800000 */
.L_x_91:
        /* <DEDUP_REMOVED lines=8> */
.L_x_94:
[----:B------:R-:W-:Y:S05]  /*3b10*/  BSYNC B1 ;  /* 0x0000000000017941 */ /* 0x000fea0003800000 */
.L_x_93:
[----:B-1---5:R-:W-:Y:S01]  /*3b20*/  FMUL R5, R23, R92 ;  /* 0x0000005c17057220 */ /* 0x022fe20000400000 */
[----:B------:R-:W-:Y:S01]  /*3b30*/  ISETP.GT.AND P3, PT, R3, RZ, P0 ;  /* 0x000000ff0300720c */ /* 0x000fe20000764270 */
[----:B------:R-:W-:Y:S02]  /*3b40*/  BSSY B1, `(.L_x_95) ;  /* 0x0000005000017945 */ /* 0x000fe40003800000 */
[----:B------:R-:W-:-:S05]  /*3b50*/  FFMA R5, R52, R88, R5 ;  /* 0x0000005834057223 */ /* 0x000fca0000000005 */
[----:B------:R1:W-:Y:S05]  /*3b60*/  @P2 STG.E desc[UR36][R10.64+0xe0], R5 ;  /* 0x0000e0050a002986 */ /* 0x0003ea000c101924 */
[----:B------:R-:W-:Y:S05]  /*3b70*/  @!P3 BRA `(.L_x_96) ;  /* 0x000000000004b947 */ /* 0x000fea0003800000 */
[----:B------:R0:W5:Y:S02]  /*3b80*/  LDG.E.LTC128B R23, desc[UR36][R6.64+0xe4] ;  /* 0x0000e42406177981 */ /* 0x000164000c1e1920 */
.L_x_96:
[----:B------:R-:W-:Y:S05]  /*3b90*/  BSYNC B1 ;  /* 0x0000000000017941 */ /* 0x000fea0003800000 */
.L_x_95:
[----:B-----5:R-:W-:Y:S01]  /*3ba0*/  FMUL R14, R23, R92 ;  /* 0x0000005c170e7220 */ /* 0x020fe20000400000 */
[----:B------:R-:W-:Y:S01]  /*3bb0*/  ISETP.GT.AND P2, PT, R3, 0x8, P1 ;  /* 0x000000080300780c */ /* 0x000fe20000f44270 */
[----:B------:R-:W-:Y:S02]  /*3bc0*/  BSSY B1, `(.L_x_97) ;  /* 0x0000005000017945 */ /* 0x000fe40003800000 */
[----:B------:R-:W-:-:S05]  /*3bd0*/  FFMA R53, R53, R88, R14 ;  /* 0x0000005835357223 */ /* 0x000fca000000000e */
[----:B------:R0:W-:Y:S05]  /*3be0*/  @P3 STG.E desc[UR36][R10.64+0xe4], R53 ;  /* 0x0000e4350a003986 */ /* 0x0001ea000c101924 */
[----:B------:R-:W-:Y:S05]  /*3bf0*/  @!P2 BRA `(.L_x_98) ;  /* 0x000000000004a947 */ /* 0x000fea0003800000 */
[----:B------:R0:W5:Y:S02]  /*3c00*/  LDG.E.LTC128B R23, desc[UR36][R8.64+0xe0] ;  /* 0x0000e02408177981 */ /* 0x000164000c1e1920 */
.L_x_98:
[----:B------:R-:W-:Y:S05]  /*3c10*/  BSYNC B1 ;  /* 0x0000000000017941 */ /* 0x000fea0003800000 */
.L_x_97:
        /* <DEDUP_REMOVED lines=8> */
.L_x_100:
[----:B------:R-:W-:Y:S05]  /*3ca0*/  BSYNC B1 ;  /* 0x0000000000017941 */ /* 0x000fea0003800000 */
.L_x_99:
        /* <DEDUP_REMOVED lines=8> */
.L_x_102:
[----:B------:R-:W-:Y:S05]  /*3d30*/  BSYNC B1 ;  /* 0x0000000000017941 */ /* 0x000fea0003800000 */
.L_x_101:
[----:B-1---5:R-:W-:Y:S01]  /*3d40*/  FMUL R5, R23, R92 ;  /* 0x0000005c17057220 */ /* 0x022fe20000400000 */
[----:B------:R-:W-:Y:S01]  /*3d50*/  ISETP.GT.AND P3, PT, R3, RZ, P0 ;  /* 0x000000ff0300720c */ /* 0x000fe20000764270 */
[----:B------:R-:W-:Y:S02]  /*3d60*/  BSSY B1, `(.L_x_103) ;  /* 0x0000005000017945 */ /* 0x000fe40003800000 */
[----:B------:R-:W-:-:S05]  /*3d70*/  FFMA R5, R56, R88, R5 ;  /* 0x0000005838057223 */ /* 0x000fca0000000005 */
[----:B------:R1:W-:Y:S05]  /*3d80*/  @P2 STG.E desc[UR36][R10.64+0x100], R5 ;  /* 0x000100050a002986 */ /* 0x0003ea000c101924 */
[----:B------:R-:W-:Y:S05]  /*3d90*/  @!P3 BRA `(.L_x_104) ;  /* 0x000000000004b947 */ /* 0x000fea0003800000 */
[----:B------:R0:W5:Y:S02]  /*3da0*/  LDG.E.LTC128B R23, desc[UR36][R6.64+0x104] ;  /* 0x0001042406177981 */ /* 0x000164000c1e1920 */
.L_x_104:
[----:B------:R-:W-:Y:S05]  /*3db0*/  BSYNC B1 ;  /* 0x0000000000017941 */ /* 0x000fea0003800000 */
.L_x_103:
[----:B-----5:R-:W-:Y:S01]  /*3dc0*/  FMUL R14, R23, R92 ;  /* 0x0000005c170e7220 */ /* 0x020fe20000400000 */
[----:B------:R-:W-:Y:S01]  /*3dd0*/  ISETP.GT.AND P2, PT, R3, 0x8, P1 ;  /* 0x000000080300780c */ /* 0x000fe20000f44270 */
[----:B------:R-:W-:Y:S02]  /*3de0*/  BSSY B1, `(.L_x_105) ;  /* 0x0000005000017945 */ /* 0x000fe40003800000 */
[----:B------:R-:W-:-:S05]  /*3df0*/  FFMA R57, R57, R88, R14 ;  /* 0x0000005839397223 */ /* 0x000fca000000000e */
[----:B------:R0:W-:Y:S05]  /*3e00*/  @P3 STG.E desc[UR36][R10.64+0x104], R57 ;  /* 0x000104390a003986 */ /* 0x0001ea000c101924 */
[----:B------:R-:W-:Y:S05]  /*3e10*/  @!P2 BRA `(.L_x_106) ;  /* 0x000000000004a947 */ /* 0x000fea0003800000 */
[----:B------:R0:W5:Y:S02]  /*3e20*/  LDG.E.LTC128B R23, desc[UR36][R8.64+0x100] ;  /* 0x0001002408177981 */ /* 0x000164000c1e1920 */
.L_x_106:
[----:B------:R-:W-:Y:S05]  /*3e30*/  BSYNC B1 ;  /* 0x0000000000017941 */ /* 0x000fea0003800000 */
.L_x_105:
        /* <DEDUP_REMOVED lines=8> */
.L_x_108:
[----:B------:R-:W-:Y:S05]  /*3ec0*/  BSYNC B1 ;  /* 0x0000000000017941 */ /* 0x000fea0003800000 */
.L_x_107:
        /* <DEDUP_REMOVED lines=8> */
.L_x_110:
[----:B------:R-:W-:Y:S05]  /*3f50*/  BSYNC B1 ;  /* 0x0000000000017941 */ /* 0x000fea0003800000 */
.L_x_109:
[----:B-1---5:R-:W-:Y:S01]  /*3f60*/  FMUL R5, R23, R92 ;  /* 0x0000005c17057220 */ /* 0x022fe20000400000 */
[----:B------:R-:W-:Y:S01]  /*3f70*/  ISETP.GT.AND P3, PT, R3, RZ, P0 ;  /* 0x000000ff0300720c */ /* 0x000fe20000764270 */
[----:B------:R-:W-:Y:S02]  /*3f80*/  BSSY B1, `(.L_x_111) ;  /* 0x0000005000017945 */ /* 0x000fe40003800000 */
[----:B------:R-:W-:-:S05]  /*3f90*/  FFMA R5, R60, R88, R5 ;  /* 0x000000583c057223 */ /* 0x000fca0000000005 */
[----:B------:R1:W-:Y:S05]  /*3fa0*/  @P2 STG.E desc[UR36][R10.64+0x120], R5 ;  /* 0x000120050a002986 */ /* 0x0003ea000c101924 */
[----:B------:R-:W-:Y:S05]  /*3fb0*/  @!P3 BRA `(.L_x_112) ;  /* 0x000000000004b947 */ /* 0x000fea0003800000 */
[----:B------:R0:W5:Y:S02]  /*3fc0*/  LDG.E.LTC128B R23, desc[UR36][R6.64+0x124] ;  /* 0x0001242406177981 */ /* 0x000164000c1e1920 */
.L_x_112:
[----:B------:R-:W-:Y:S05]  /*3fd0*/  BSYNC B1 ;  /* 0x0000000000017941 */ /* 0x000fea0003800000 */
.L_x_111:
[----:B-----5:R-:W-:Y:S01]  /*3fe0*/  FMUL R14, R23, R92 ;  /* 0x0000005c170e7220 */ /* 0x020fe20000400000 */
[----:B------:R-:W-:Y:S01]  /*3ff0*/  ISETP.GT.AND P2, PT, R3, 0x8, P1 ;  /* 0x000000080300780c */ /* 0x000fe20000f44270 */
[----:B------:R-:W-:Y:S02]  /*4000*/  BSSY B1, `(.L_x_113) ;  /* 0x0000005000017945 */ /* 0x000fe40003800000 */
[----:B------:R-:W-:-:S05]  /*4010*/  FFMA R61, R61, R88, R14 ;  /* 0x000000583d3d7223 */ /* 0x000fca000000000e */
[----:B------:R0:W-:Y:S05]  /*4020*/  @P3 STG.E desc[UR36][R10.64+0x124], R61 ;  /* 0x0001243d0a003986 */ /* 0x0001ea000c101924 */
[----:B------:R-:W-:Y:S05]  /*4030*/  @!P2 BRA `(.L_x_114) ;  /* 0x000000000004a947 */ /* 0x000fea0003800000 */
[----:B------:R0:W5:Y:S02]  /*4040*/  LDG.E.LTC128B R23, desc[UR36][R8.64+0x120] ;  /* 0x0001202408177981 */ /* 0x000164000c1e1920 */
.L_x_114:
[----:B------:R-:W-:Y:S05]  /*4050*/  BSYNC B1 ;  /* 0x0000000000017941 */ /* 0x000fea0003800000 */
.L_x_113:
        /* <DEDUP_REMOVED lines=8> */
.L_x_116:
[----:B------:R-:W-:Y:S05]  /*40e0*/  BSYNC B1 ;  /* 0x0000000000017941 */ /* 0x000fea0003800000 */
.L_x_115:
        /* <DEDUP_REMOVED lines=8> */
.L_x_118:
[----:B------:R-:W-:Y:S05]  /*4170*/  BSYNC B1 ;  /* 0x0000000000017941 */ /* 0x000fea0003800000 */
.L_x_117:
[----:B-1---5:R-:W-:Y:S01]  /*4180*/  FMUL R5, R23, R92 ;  /* 0x0000005c17057220 */ /* 0x022fe20000400000 */
[----:B------:R-:W-:Y:S01]  /*4190*/  ISETP.GT.AND P3, PT, R3, RZ, P0 ;  /* 0x000000ff0300720c */ /* 0x000fe20000764270 */
[----:B------:R-:W-:Y:S02]  /*41a0*/  BSSY B1, `(.L_x_119) ;  /* 0x0000005000017945 */ /* 0x000fe40003800000 */
[----:B------:R-:W-:-:S05]  /*41b0*/  FFMA R5, R64, R88, R5 ;  /* 0x0000005840057223 */ /* 0x000fca0000000005 */
[----:B------:R1:W-:Y:S05]  /*41c0*/  @P2 STG.E desc[UR36][R10.64+0x140], R5 ;  /* 0x000140050a002986 */ /* 0x0003ea000c101924 */
[----:B------:R-:W-:Y:S05]  /*41d0*/  @!P3 BRA `(.L_x_120) ;  /* 0x000000000004b947 */ /* 0x000fea0003800000 */
[----:B------:R0:W5:Y:S02]  /*41e0*/  LDG.E.LTC128B R23, desc[UR36][R6.64+0x144] ;  /* 0x0001442406177981 */ /* 0x000164000c1e1920 */
.L_x_120:
[----:B------:R-:W-:Y:S05]  /*41f0*/  BSYNC B1 ;  /* 0x0000000000017941 */ /* 0x000fea0003800000 */
.L_x_119:
[----:B-----5:R-:W-:Y:S01]  /*4200*/  FMUL R14, R23, R92 ;  /* 0x0000005c170e7220 */ /* 0x020fe20000400000 */
[----:B------:R-:W-:Y:S01]  /*4210*/  ISETP.GT.AND P2, PT, R3, 0x8, P1 ;  /* 0x000000080300780c */ /* 0x000fe20000f44270 */
[----:B------:R-:W-:Y:S02]  /*4220*/  BSSY B1, `(.L_x_121) ;  /* 0x0000005000017945 */ /* 0x000fe40003800000 */
[----:B------:R-:W-:-:S05]  /*4230*/  FFMA R65, R65, R88, R14 ;  /* 0x0000005841417223 */ /* 0x000fca000000000e */
[----:B------:R0:W-:Y:S05]  /*4240*/  @P3 STG.E desc[UR36][R10.64+0x144], R65 ;  /* 0x000144410a003986 */ /* 0x0001ea000c101924 */
[----:B------:R-:W-:Y:S05]  /*4250*/  @!P2 BRA `(.L_x_122) ;  /* 0x000000000004a947 */ /* 0x000fea0003800000 */
[----:B------:R0:W5:Y:S02]  /*4260*/  LDG.E.LTC128B R23, desc[UR36][R8.64+0x140] ;  /* 0x0001402408177981 */ /* 0x000164000c1e1920 */
.L_x_122:
[----:B------:R-:W-:Y:S05]  /*4270*/  BSYNC B1 ;  /* 0x0000000000017941 */ /* 0x000fea0003800000 */
.L_x_121:
        /* <DEDUP_REMOVED lines=8> */
.L_x_124:
[----:B------:R-:W-:Y:S05]  /*4300*/  BSYNC B1 ;  /* 0x0000000000017941 */ /* 0x000fea0003800000 */
.L_x_123:
        /* <DEDUP_REMOVED lines=8> */
.L_x_126:
[----:B------:R-:W-:Y:S05]  /*4390*/  BSYNC B1 ;  /* 0x0000000000017941 */ /* 0x000fea0003800000 */
.L_x_125:
[----:B-1---5:R-:W-:Y:S01]  /*43a0*/  FMUL R5, R23, R92 ;  /* 0x0000005c17057220 */ /* 0x022fe20000400000 */
[----:B------:R-:W-:Y:S01]  /*43b0*/  ISETP.GT.AND P3, PT, R3, RZ, P0 ;  /* 0x000000ff0300720c */ /* 0x000fe20000764270 */
[----:B------:R-:W-:Y:S02]  /*43c0*/  BSSY B1, `(.L_x_127) ;  /* 0x0000005000017945 */ /* 0x000fe40003800000 */
[----:B------:R-:W-:-:S05]  /*43d0*/  FFMA R5, R68, R88, R5 ;  /* 0x0000005844057223 */ /* 0x000fca0000000005 */
[----:B------:R1:W-:Y:S05]  /*43e0*/  @P2 STG.E desc[UR36][R10.64+0x160], R5 ;  /* 0x000160050a002986 */ /* 0x0003ea000c101924 */
[----:B------:R-:W-:Y:S05]  /*43f0*/  @!P3 BRA `(.L_x_128) ;  /* 0x000000000004b947 */ /* 0x000fea0003800000 */
[----:B------:R0:W5:Y:S02]  /*4400*/  LDG.E.LTC128B R23, desc[UR36][R6.64+0x164] ;  /* 0x0001642406177981 */ /* 0x000164000c1e1920 */
.L_x_128:
[----:B------:R-:W-:Y:S05]  /*4410*/  BSYNC B1 ;  /* 0x0000000000017941 */ /* 0x000fea0003800000 */
.L_x_127:
[----:B-----5:R-:W-:Y:S01]  /*4420*/  FMUL R14, R23, R92 ;  /* 0x0000005c170e7220 */ /* 0x020fe20000400000 */
[----:B------:R-:W-:Y:S01]  /*4430*/  ISETP.GT.AND P2, PT, R3, 0x8, P1 ;  /* 0x000000080300780c */ /* 0x000fe20000f44270 */
[----:B------:R-:W-:Y:S02]  /*4440*/  BSSY B1, `(.L_x_129) ;  /* 0x0000005000017945 */ /* 0x000fe40003800000 */
[----:B------:R-:W-:-:S05]  /*4450*/  FFMA R69, R69, R88, R14 ;  /* 0x0000005845457223 */ /* 0x000fca000000000e */
[----:B------:R0:W-:Y:S05]  /*4460*/  @P3 STG.E desc[UR36][R10.64+0x164], R69 ;  /* 0x000164450a003986 */ /* 0x0001ea000c101924 */
[----:B------:R-:W-:Y:S05]  /*4470*/  @!P2 BRA `(.L_x_130) ;  /* 0x000000000004a947 */ /* 0x000fea0003800000 */
[----:B------:R0:W5:Y:S02]  /*4480*/  LDG.E.LTC128B R23, desc[UR36][R8.64+0x160] ;  /* 0x0001602408177981 */ /* 0x000164000c1e1920 */
.L_x_130:
[----:B------:R-:W-:Y:S05]  /*4490*/  BSYNC B1 ;  /* 0x0000000000017941 */ /* 0x000fea0003800000 */
.L_x_129:
        /* <DEDUP_REMOVED lines=8> */
.L_x_132:
[----:B------:R-:W-:Y:S05]  /*4520*/  BSYNC B1 ;  /* 0x0000000000017941 */ /* 0x000fea0003800000 */
.L_x_131:
        /* <DEDUP_REMOVED lines=8> */
.L_x_134:
[----:B------:R-:W-:Y:S05]  /*45b0*/  BSYNC B1 ;  /* 0x0000000000017941 */ /* 0x000fea0003800000 */
.L_x_133:
[----:B-1---5:R-:W-:Y:S01]  /*45c0*/  FMUL R5, R23, R92 ;  /* 0x0000005c17057220 */ /* 0x022fe20000400000 */
[----:B------:R-:W-:Y:S01]  /*45d0*/  ISETP.GT.AND P3, PT, R3, RZ, P0 ;  /* 0x000000ff0300720c */ /* 0x000fe20000764270 */
[----:B------:R-:W-:Y:S02]  /*45e0*/  BSSY B1, `(.L_x_135) ;  /* 0x0000005000017945 */ /* 0x000fe40003800000 */
[----:B------:R-:W-:-:S05]  /*45f0*/  FFMA R5, R72, R88, R5 ;  /* 0x0000005848057223 */ /* 0x000fca0000000005 */
[----:B------:R1:W-:Y:S05]  /*4600*/  @P2 STG.E desc[UR36][R10.64+0x180], R5 ;  /* 0x000180050a002986 */ /* 0x0003ea000c101924 */
[----:B------:R-:W-:Y:S05]  /*4610*/  @!P3 BRA `(.L_x_136) ;  /* 0x000000000004b947 */ /* 0x000fea0003800000 */
[----:B------:R0:W5:Y:S02]  /*4620*/  LDG.E.LTC128B R23, desc[UR36][R6.64+0x184] ;  /* 0x0001842406177981 */ /* 0x000164000c1e1920 */
.L_x_136:
[----:B------:R-:W-:Y:S05]  /*4630*/  BSYNC B1 ;  /* 0x0000000000017941 */ /* 0x000fea0003800000 */
.L_x_135:
[----:B-----5:R-:W-:Y:S01]  /*4640*/  FMUL R14, R23, R92 ;  /* 0x0000005c170e7220 */ /* 0x020fe20000400000 */
[----:B------:R-:W-:Y:S01]  /*4650*/  ISETP.GT.AND P2, PT, R3, 0x8, P1 ;  /* 0x000000080300780c */ /* 0x000fe20000f44270 */
[----:B------:R-:W-:Y:S02]  /*4660*/  BSSY B1, `(.L_x_137) ;  /* 0x0000005000017945 */ /* 0x000fe40003800000 */
[----:B------:R-:W-:-:S05]  /*4670*/  FFMA R73, R73, R88, R14 ;  /* 0x0000005849497223 */ /* 0x000fca000000000e */
[----:B------:R0:W-:Y:S05]  /*4680*/  @P3 STG.E desc[UR36][R10.64+0x184], R73 ;  /* 0x000184490a003986 */ /* 0x0001ea000c101924 */
[----:B------:R-:W-:Y:S05]  /*4690*/  @!P2 BRA `(.L_x_138) ;  /* 0x000000000004a947 */ /* 0x000fea0003800000 */
[----:B------:R0:W5:Y:S02]  /*46a0*/  LDG.E.LTC128B R23, desc[UR36][R8.64+0x180] ;  /* 0x0001802408177981 */ /* 0x000164000c1e1920 */
.L_x_138:
[----:B------:R-:W-:Y:S05]  /*46b0*/  BSYNC B1 ;  /* 0x0000000000017941 */ /* 0x000fea0003800000 */
.L_x_137:
        /* <DEDUP_REMOVED lines=8> */
.L_x_140:
[----:B------:R-:W-:Y:S05]  /*4740*/  BSYNC B1 ;  /* 0x0000000000017941 */ /* 0x000fea0003800000 */
.L_x_139:
        /* <DEDUP_REMOVED lines=8> */
.L_x_142:
[----:B------:R-:W-:Y:S05]  /*47d0*/  BSYNC B1 ;  /* 0x0000000000017941 */ /* 0x000fea0003800000 */
.L_x_141:
[----:B-1---5:R-:W-:Y:S01]  /*47e0*/  FMUL R5, R23, R92 ;  /* 0x0000005c17057220 */ /* 0x022fe20000400000 */
[----:B------:R-:W-:Y:S01]  /*47f0*/  ISETP.GT.AND P3, PT, R3, RZ, P0 ;  /* 0x000000ff0300720c */ /* 0x000fe20000764270 */
[----:B------:R-:W-:Y:S02]  /*4800*/  BSSY B1, `(.L_x_143) ;  /* 0x0000005000017945 */ /* 0x000fe40003800000 */
[----:B------:R-:W-:-:S05]  /*4810*/  FFMA R5, R76, R88, R5 ;  /* 0x000000584c057223 */ /* 0x000fca0000000005 */
[----:B------:R1:W-:Y:S05]  /*4820*/  @P2 STG.E desc[UR36][R10.64+0x1a0], R5 ;  /* 0x0001a0050a002986 */ /* 0x0003ea000c101924 */
[----:B------:R-:W-:Y:S05]  /*4830*/  @!P3 BRA `(.L_x_144) ;  /* 0x000000000004b947 */ /* 0x000fea0003800000 */
[----:B------:R0:W5:Y:S02]  /*4840*/  LDG.E.LTC128B R23, desc[UR36][R6.64+0x1a4] ;  /* 0x0001a42406177981 */ /* 0x000164000c1e1920 */
.L_x_144:
[----:B------:R-:W-:Y:S05]  /*4850*/  BSYNC B1 ;  /* 0x0000000000017941 */ /* 0x000fea0003800000 */
.L_x_143:
[----:B-----5:R-:W-:Y:S01]  /*4860*/  FMUL R14, R23, R92 ;  /* 0x0000005c170e7220 */ /* 0x020fe20000400000 */
[----:B------:R-:W-:Y:S01]  /*4870*/  ISETP.GT.AND P2, PT, R3, 0x8, P1 ;  /* 0x000000080300780c */ /* 0x000fe20000f44270 */
[----:B------:R-:W-:Y:S02]  /*4880*/  BSSY B1, `(.L_x_145) ;  /* 0x0000005000017945 */ /* 0x000fe40003800000 */
[----:B------:R-:W-:-:S05]  /*4890*/  FFMA R77, R77, R88, R14 ;  /* 0x000000584d4d7223 */ /* 0x000fca000000000e */
[----:B------:R0:W-:Y:S05]  /*48a0*/  @P3 STG.E desc[UR36][R10.64+0x1a4], R77 ;  /* 0x0001a44d0a003986 */ /* 0x0001ea000c101924 */
[----:B------:R-:W-:Y:S05]  /*48b0*/  @!P2 BRA `(.L_x_146) ;  /* 0x000000000004a947 */ /* 0x000fea0003800000 */
[----:B------:R0:W5:Y:S02]  /*48c0*/  LDG.E.LTC128B R23, desc[UR36][R8.64+0x1a0] ;  /* 0x0001a02408177981 */ /* 0x000164000c1e1920 */
.L_x_146:
[----:B------:R-:W-:Y:S05]  /*48d0*/  BSYNC B1 ;  /* 0x0000000000017941 */ /* 0x000fea0003800000 */
.L_x_145:
        /* <DEDUP_REMOVED lines=8> */
.L_x_148:
[----:B------:R-:W-:Y:S05]  /*4960*/  BSYNC B1 ;  /* 0x0000000000017941 */ /* 0x000fea0003800000 */
.L_x_147:
        /* <DEDUP_REMOVED lines=8> */
.L_x_150:
[----:B------:R-:W-:Y:S05]  /*49f0*/  BSYNC B1 ;  /* 0x0000000000017941 */ /* 0x000fea0003800000 */
.L_x_149:
[----:B-1---5:R-:W-:Y:S01]  /*4a00*/  FMUL R5, R23, R92 ;  /* 0x0000005c17057220 */ /* 0x022fe20000400000 */
[----:B------:R-:W-:Y:S01]  /*4a10*/  ISETP.GT.AND P3, PT, R3, RZ, P0 ;  /* 0x000000ff0300720c */ /* 0x000fe20000764270 */
[----:B------:R-:W-:Y:S02]  /*4a20*/  BSSY B1, `(.L_x_151) ;  /* 0x0000005000017945 */ /* 0x000fe40003800000 */
[----:B------:R-:W-:-:S05]  /*4a30*/  FFMA R5, R80, R88, R5 ;  /* 0x0000005850057223 */ /* 0x000fca0000000005 */
[----:B------:R1:W-:Y:S05]  /*4a40*/  @P2 STG.E desc[UR36][R10.64+0x1c0], R5 ;  /* 0x0001c0050a002986 */ /* 0x0003ea000c101924 */
[----:B------:R-:W-:Y:S05]  /*4a50*/  @!P3 BRA `(.L_x_152) ;  /* 0x000000000004b947 */ /* 0x000fea0003800000 */
[----:B------:R0:W5:Y:S02]  /*4a60*/  LDG.E.LTC128B R23, desc[UR36][R6.64+0x1c4] ;  /* 0x0001c42406177981 */ /* 0x000164000c1e1920 */
.L_x_152:
[----:B------:R-:W-:Y:S05]  /*4a70*/  BSYNC B1 ;  /* 0x0000000000017941 */ /* 0x000fea0003800000 */
.L_x_151:
[----:B-----5:R-:W-:Y:S01]  /*4a80*/  FMUL R14, R23, R92 ;  /* 0x0000005c170e7220 */ /* 0x020fe20000400000 */
[----:B------:R-:W-:Y:S01]  /*4a90*/  ISETP.GT.AND P2, PT, R3, 0x8, P1 ;  /* 0x000000080300780c */ /* 0x000fe20000f44270 */
[----:B------:R-:W-:Y:S02]  /*4aa0*/  BSSY B1, `(.L_x_153) ;  /* 0x0000005000017945 */ /* 0x000fe40003800000 */
[----:B------:R-:W-:-:S05]  /*4ab0*/  FFMA R81, R81, R88, R14 ;  /* 0x0000005851517223 */ /* 0x000fca000000000e */
[----:B------:R0:W-:Y:S05]  /*4ac0*/  @P3 STG.E desc[UR36][R10.64+0x1c4], R81 ;  /* 0x0001c4510a003986 */ /* 0x0001ea000c101924 */
[----:B------:R-:W-:Y:S05]  /*4ad0*/  @!P2 BRA `(.L_x_154) ;  /* 0x000000000004a947 */ /* 0x000fea0003800000 */
[----:B------:R0:W5:Y:S02]  /*4ae0*/  LDG.E.LTC128B R23, desc[UR36][R8.64+0x1c0] ;  /* 0x0001c02408177981 */ /* 0x000164000c1e1920 */
.L_x_154:
[----:B------:R-:W-:Y:S05]  /*4af0*/  BSYNC B1 ;  /* 0x0000000000017941 */ /* 0x000fea0003800000 */
.L_x_153:
        /* <DEDUP_REMOVED lines=8> */
.L_x_156:
[----:B------:R-:W-:Y:S05]  /*4b80*/  BSYNC B1 ;  /* 0x0000000000017941 */ /* 0x000fea0003800000 */
.L_x_155:
[----:B-----5:R-:W-:Y:S01]  /*4b90*/  FMUL R14, R23, R92 ;  /* 0x0000005c170e7220 */ /* 0x020fe20000400000 */
[----:B------:R-:W-:Y:S01]  /*4ba0*/  ISETP.GT.AND P0, PT, R4, 0x79, PT ;  /* 0x000000790400780c */ /* 0x000fe20003f04270 */
[----:B------:R-:W-:Y:S01]  /*4bb0*/  @P3 IMAD.MOV.U32 R4, RZ, RZ, R12 ;  /* 0x000000ffff043224 */ /* 0x000fe200078e000c */
[----:B------:R-:W-:Y:S01]  /*4bc0*/  ISETP.GT.AND P2, PT, R3, RZ, P1 ;  /* 0x000000ff0300720c */ /* 0x000fe20000f44270 */
[----:B------:R-:W-:Y:S01]  /*4bd0*/  FFMA R83, R83, R88, R14 ;  /* 0x0000005853537223 */ /* 0x000fe2000000000e */
[----:B-1----:R-:W-:Y:S01]  /*4be0*/  @P3 IMAD.MOV.U32 R5, RZ, RZ, R13 ;  /* 0x000000ffff053224 */ /* 0x002fe200078e000d */
[----:B------:R-:W-:Y:S04]  /*4bf0*/  BSSY B1, `(.L_x_157) ;  /* 0x0000004000017945 */ /* 0x000fe80003800000 */
[----:B------:R1:W-:Y:S06]  /*4c00*/  @P3 STG.E desc[UR36][R4.64+0x1c4], R83 ;  /* 0x0001c45304003986 */ /* 0x0003ec000c101924 */
[----:B------:R-:W-:Y:S05]  /*4c10*/  @!P2 BRA `(.L_x_158) ;  /* 0x000000000004a947 */ /* 0x000fea0003800000 */
[----:B------:R0:W5:Y:S02]  /*4c20*/  LDG.E.LTC128B R23, desc[UR36][R6.64+0x1e0] ;  /* 0x0001e02406177981 */ /* 0x000164000c1e1920 */
.L_x_158:
[----:B------:R-:W-:Y:S05]  /*4c30*/  BSYNC B1 ;  /* 0x0000000000017941 */ /* 0x000fea0003800000 */
.L_x_157:
[----:B-1---5:R-:W-:Y:S01]  /*4c40*/  FMUL R5, R23, R92 ;  /* 0x0000005c17057220 */ /* 0x022fe20000400000 */
[----:B------:R-:W-:Y:S01]  /*4c50*/  @P2 IMAD.MOV.U32 R4, RZ, RZ, R10 ;  /* 0x000000ffff042224 */ /* 0x000fe200078e000a */
[----:B------:R-:W-:Y:S01]  /*4c60*/  ISETP.GT.AND P3, PT, R3, RZ, P0 ;  /* 0x000000ff0300720c */ /* 0x000fe20000764270 */
[----:B------:R-:W-:Y:S01]  /*4c70*/  BSSY B1, `(.L_x_159) ;  /* 0x0000006000017945 */ /* 0x000fe20003800000 */
[----:B------:R-:W-:Y:S01]  /*4c80*/  FFMA R15, R84, R88, R5 ;  /* 0x00000058540f7223 */ /* 0x000fe20000000005 */
[----:B------:R-:W-:-:S05]  /*4c90*/  @P2 MOV R5, R11 ;  /* 0x0000000b00052202 */ /* 0x000fca0000000f00 */
[----:B------:R1:W-:Y:S05]  /*4ca0*/  @P2 STG.E desc[UR36][R4.64+0x1e0], R15 ;  /* 0x0001e00f04002986 */ /* 0x0003ea000c101924 */
[----:B------:R-:W-:Y:S05]  /*4cb0*/  @!P3 BRA `(.L_x_160) ;  /* 0x000000000004b947 */ /* 0x000fea0003800000 */
[----:B------:R0:W5:Y:S02]  /*4cc0*/  LDG.E.LTC128B R23, desc[UR36][R6.64+0x1e4] ;  /* 0x0001e42406177981 */ /* 0x000164000c1e1920 */
.L_x_160:
[----:B------:R-:W-:Y:S05]  /*4cd0*/  BSYNC B1 ;  /* 0x0000000000017941 */ /* 0x000fea0003800000 */
.L_x_159:
[----:B-1---5:R-:W-:Y:S01]  /*4ce0*/  FMUL R4, R23, R92 ;  /* 0x0000005c17047220 */ /* 0x022fe20000400000 */
[----:B------:R-:W-:Y:S01]  /*4cf0*/  ISETP.GT.AND P1, PT, R3, 0x8, P1 ;  /* 0x000000080300780c */ /* 0x000fe20000f24270 */
[----:B------:R-:W-:Y:S02]  /*4d00*/  BSSY B1, `(.L_x_161) ;  /* 0x0000005000017945 */ /* 0x000fe40003800000 */
[----:B------:R-:W-:-:S05]  /*4d10*/  FFMA R85, R85, R88, R4 ;  /* 0x0000005855557223 */ /* 0x000fca0000000004 */
[----:B------:R1:W-:Y:S05]  /*4d20*/  @P3 STG.E desc[UR36][R10.64+0x1e4], R85 ;  /* 0x0001e4550a003986 */ /* 0x0003ea000c101924 */
[----:B------:R-:W-:Y:S05]  /*4d30*/  @!P1 BRA `(.L_x_162) ;  /* 0x0000000000049947 */ /* 0x000fea0003800000 */
[----:B------:R0:W5:Y:S02]  /*4d40*/  LDG.E.LTC128B R23, desc[UR36][R8.64+0x1e0] ;  /* 0x0001e02408177981 */ /* 0x000164000c1e1920 */
.L_x_162:
[----:B------:R-:W-:Y:S05]  /*4d50*/  BSYNC B1 ;  /* 0x0000000000017941 */ /* 0x000fea0003800000 */
.L_x_161:
[----:B-----5:R-:W-:Y:S01]  /*4d60*/  FMUL R5, R23, R92 ;  /* 0x0000005c17057220 */ /* 0x020fe20000400000 */
[----:B------:R-:W-:Y:S01]  /*4d70*/  @P1 IMAD.MOV.U32 R4, RZ, RZ, R12 ;  /* 0x000000ffff041224 */ /* 0x000fe200078e000c */
[----:B------:R-:W-:Y:S01]  /*4d80*/  ISETP.GT.AND P0, PT, R3, 0x8, P0 ;  /* 0x000000080300780c */ /* 0x000fe20000704270 */
[----:B------:R-:W-:Y:S01]  /*4d90*/  BSSY B1, `(.L_x_163) ;  /* 0x0000006000017945 */ /* 0x000fe20003800000 */
[----:B0---4-:R-:W-:Y:S01]  /*4da0*/  FFMA R7, R86, R88, R5 ;  /* 0x0000005856077223 */ /* 0x011fe20000000005 */
[----:B------:R-:W-:-:S05]  /*4db0*/  @P1 IMAD.MOV.U32 R5, RZ, RZ, R13 ;  /* 0x000000ffff051224 */ /* 0x000fca00078e000d */
[----:B------:R0:W-:Y:S05]  /*4dc0*/  @P1 STG.E desc[UR36][R4.64+0x1e0], R7 ;  /* 0x0001e00704001986 */ /* 0x0001ea000c101924 */
[----:B------:R-:W-:Y:S05]  /*4dd0*/  @!P0 BRA `(.L_x_164) ;  /* 0x0000000000048947 */ /* 0x000fea0003800000 */
[----:B------:R4:W5:Y:S02]  /*4de0*/  LDG.E.LTC128B R23, desc[UR36][R8.64+0x1e4] ;  /* 0x0001e42408177981 */ /* 0x000964000c1e1920 */
.L_x_164:
[----:B------:R-:W-:Y:S05]  /*4df0*/  BSYNC B1 ;  /* 0x0000000000017941 */ /* 0x000fea0003800000 */
.L_x_163:
[----:B0----5:R-:W-:-:S04]  /*4e00*/  FMUL R4, R23, R92 ;  /* 0x0000005c17047220 */ /* 0x021fc80000400000 */
[----:B------:R-:W-:Y:S01]  /*4e10*/  FFMA R87, R87, R88, R4 ;  /* 0x0000005857577223 */ /* 0x000fe20000000004 */
[----:B------:R-:W-:Y:S06]  /*4e20*/  @!P0 BRA `(.L_x_165) ;  /* 0x0000000c00c08947 */ /* 0x000fec0003800000 */
[----:B------:R0:W-:Y:S01]  /*4e30*/  STG.E desc[UR36][R12.64+0x1e4], R87 ;  /* 0x0001e4570c007986 */ /* 0x0001e2000c101924 */
[----:B------:R-:W-:Y:S05]  /*4e40*/  BRA `(.L_x_165) ;  /* 0x0000000c00b87947 */ /* 0x000fea0003800000 */
.L_x_40:
[----:B------:R-:W-:Y:S01]  /*4e50*/  ULDC.64 UR4, c[0x0][0x5c0] ;  /* 0x0001700000047ab9 */ /* 0x000fe20000000a00 */
[----:B------:R-:W-:Y:S01]  /*4e60*/  ISETP.GT.AND P1, PT, R4, 0x1, PT ;  /* 0x000000010400780c */ /* 0x000fe20003f24270 */
[-C--:B------:R-:W-:Y:S01]  /*4e70*/  FMUL R5, R24, R88.reuse ;  /* 0x0000005818057220 */ /* 0x080fe20000400000 */
[----:B------:R-:W-:Y:S01]  /*4e80*/  LEA R6, P2, R106, UR4, 0x2 ;  /* 0x000000046a067c11 */ /* 0x000fe2000f8410ff */
[-C--:B------:R-:W-:Y:S01]  /*4e90*/  FMUL R25, R25, R88.reuse ;  /* 0x0000005819197220 */ /* 0x080fe20000400000 */
[----:B------:R-:W-:Y:S01]  /*4ea0*/  ISETP.GT.AND P4, PT, R3, RZ, P1 ;  /* 0x000000ff0300720c */ /* 0x000fe20000f84270 */
[-C--:B------:R-:W-:Y:S01]  /*4eb0*/  FMUL R11, R26, R88.reuse ;  /* 0x000000581a0b7220 */ /* 0x080fe20000400000 */
[----:B------:R-:W-:Y:S01]  /*4ec0*/  LEA.HI.X R7, R106, UR5, R115, 0x2, P2 ;  /* 0x000000056a077c11 */ /* 0x000fe200090f1473 */
[-C--:B------:R-:W-:Y:S01]  /*4ed0*/  FMUL R27, R27, R88.reuse ;  /* 0x000000581b1b7220 */ /* 0x080fe20000400000 */
[----:B------:R-:W-:Y:S01]  /*4ee0*/  ISETP.GT.AND P2, PT, R3, 0x8, P0 ;  /* 0x000000080300780c */ /* 0x000fe20000744270 */
[----:B------:R-:W-:Y:S01]  /*4ef0*/  FMUL R29, R29, R88 ;  /* 0x000000581d1d7220 */ /* 0x000fe20000400000 */
[C---:B------:R-:W-:Y:S01]  /*4f00*/  SHF.L.U64.HI R9, R98.reuse, 0x2, R97 ;  /* 0x0000000262097819 */ /* 0x040fe20000010261 */
[----:B------:R0:W-:Y:S01]  /*4f10*/  @P3 STG.E desc[UR36][R6.64], R5 ;  /* 0x0000000506003986 */ /* 0x0001e2000c101924 */
[----:B------:R-:W-:Y:S01]  /*4f20*/  LEA R8, P3, R98, R6, 0x2 ;  /* 0x0000000662087211 */ /* 0x000fe200078610ff */
[-C--:B------:R-:W-:Y:S01]  /*4f30*/  FMUL R31, R31, R88.reuse ;  /* 0x000000581f1f7220 */ /* 0x080fe20000400000 */
[C---:B------:R-:W-:Y:S01]  /*4f40*/  ISETP.GT.AND P0, PT, R4.reuse, 0x8, PT ;  /* 0x000000080400780c */ /* 0x040fe20003f04270 */
[-C--:B------:R-:W-:Y:S01]  /*4f50*/  FMUL R33, R33, R88.reuse ;  /* 0x0000005821217220 */ /* 0x080fe20000400000 */
[----:B------:R-:W-:Y:S01]  /*4f60*/  ISETP.GT.AND P1, PT, R3, 0x8, P1 ;  /* 0x000000080300780c */ /* 0x000fe20000f24270 */
[----:B------:R-:W-:Y:S01]  /*4f70*/  IMAD.X R9, R9, 0x1, R7, P3 ;  /* 0x0000000109097824 */ /* 0x000fe200018e0607 */
[----:B------:R-:W-:Y:S01]  /*4f80*/  ISETP.GT.AND P3, PT, R4, 0x9, PT ;  /* 0x000000090400780c */ /* 0x000fe20003f64270 */
[----:B------:R-:W-:Y:S01]  /*4f90*/  @P4 STG.E desc[UR36][R6.64+0x4], R25 ;  /* 0x0000041906004986 */ /* 0x000fe2000c101924 */
[----:B------:R-:W-:Y:S01]  /*4fa0*/  ISETP.GT.AND P4, PT, R3, RZ, P0 ;  /* 0x000000ff0300720c */ /* 0x000fe20000784270 */
[-C--:B------:R-:W-:Y:S01]  /*4fb0*/  FMUL R35, R35, R88.reuse ;  /* 0x0000005823237220 */ /* 0x080fe20000400000 */
[C---:B------:R-:W-:Y:S01]  /*4fc0*/  ISETP.GT.AND P0, PT, R3.reuse, 0x8, P0 ;  /* 0x000000080300780c */ /* 0x040fe20000704270 */
[----:B------:R1:W-:Y:S01]  /*4fd0*/  @P2 STG.E desc[UR36][R8.64], R11 ;  /* 0x0000000b08002986 */ /* 0x0003e2000c101924 */
[C---:B------:R-:W-:Y:S01]  /*4fe0*/  ISETP.GT.AND P2, PT, R3.reuse, RZ, P3 ;  /* 0x000000ff0300720c */ /* 0x040fe20001f44270 */
[-C--:B0-----:R-:W-:Y:S01]  /*4ff0*/  FMUL R5, R28, R88.reuse ;  /* 0x000000581c057220 */ /* 0x081fe20000400000 */
[----:B------:R-:W-:Y:S01]  /*5000*/  ISETP.GT.AND P3, PT, R3, 0x8, P3 ;  /* 0x000000080300780c */ /* 0x000fe20001f64270 */
[-C--:B------:R-:W-:Y:S01]  /*5010*/  FMUL R37, R37, R88.reuse ;  /* 0x0000005825257220 */ /* 0x080fe20000400000 */
[-C--:B------:R-:W-:Y:S01]  /*5020*/  FMUL R39, R39, R88.reuse ;  /* 0x0000005827277220 */ /* 0x080fe20000400000 */
[----:B------:R-:W-:Y:S01]  /*5030*/  @P1 STG.E desc[UR36][R8.64+0x4], R27 ;  /* 0x0000041b08001986 */ /* 0x000fe2000c101924 */
[----:B------:R-:W-:Y:S01]  /*5040*/  ISETP.GT.AND P1, PT, R4, 0x10, PT ;  /* 0x000000100400780c */ /* 0x000fe20003f24270 */
[-C--:B------:R-:W-:Y:S01]  /*5050*/  FMUL R41, R41, R88.reuse ;  /* 0x0000005829297220 */ /* 0x080fe20000400000 */
[-C--:B------:R-:W-:Y:S01]  /*5060*/  FMUL R43, R43, R88.reuse ;  /* 0x000000582b2b7220 */ /* 0x080fe20000400000 */
[----:B------:R0:W-:Y:S01]  /*5070*/  @P4 STG.E desc[UR36][R6.64+0x20], R5 ;  /* 0x0000200506004986 */ /* 0x0001e2000c101924 */
[C---:B------:R-:W-:Y:S01]  /*5080*/  ISETP.GT.AND P4, PT, R3.reuse, RZ, P1 ;  /* 0x000000ff0300720c */ /* 0x040fe20000f84270 */
[-C--:B-1----:R-:W-:Y:S01]  /*5090*/  FMUL R11, R30, R88.reuse ;  /* 0x000000581e0b7220 */ /* 0x082fe20000400000 */
[----:B------:R-:W-:Y:S01]  /*50a0*/  ISETP.GT.AND P1, PT, R3, 0x8, P1 ;  /* 0x000000080300780c */ /* 0x000fe20000f24270 */
[----:B------:R-:W-:Y:S01]  /*50b0*/  @P2 STG.E desc[UR36][R6.64+0x24], R29 ;  /* 0x0000241d06002986 */ /* 0x000fe2000c101924 */
[----:B------:R-:W-:Y:S01]  /*50c0*/  ISETP.GT.AND P2, PT, R4, 0x11, PT ;  /* 0x000000110400780c */ /* 0x000fe20003f44270 */
[-C--:B------:R-:W-:Y:S01]  /*50d0*/  FMUL R45, R45, R88.reuse ;  /* 0x000000582d2d7220 */ /* 0x080fe20000400000 */
[-C--:B------:R-:W-:Y:S01]  /*50e0*/  FMUL R47, R47, R88.reuse ;  /* 0x000000582f2f7220 */ /* 0x080fe20000400000 */
[----:B------:R1:W-:Y:S01]  /*50f0*/  @P0 STG.E desc[UR36][R8.64+0x20], R11 ;  /* 0x0000200b08000986 */ /* 0x0003e2000c101924 */
[----:B------:R-:W-:Y:S01]  /*5100*/  ISETP.GT.AND P0, PT, R3, RZ, P2 ;  /* 0x000000ff0300720c */ /* 0x000fe20001704270 */
[-C--:B------:R-:W-:Y:S01]  /*5110*/  FMUL R49, R49, R88.reuse ;  /* 0x0000005831317220 */ /* 0x080fe20000400000 */
[----:B------:R-:W-:Y:S01]  /*5120*/  ISETP.GT.AND P2, PT, R3, 0x8, P2 ;  /* 0x000000080300780c */ /* 0x000fe20001744270 */
[-C--:B0-----:R-:W-:Y:S01]  /*5130*/  FMUL R5, R32, R88.reuse ;  /* 0x0000005820057220 */ /* 0x081fe20000400000 */
[----:B------:R-:W-:Y:S01]  /*5140*/  @P3 STG.E desc[UR36][R8.64+0x24], R31 ;  /* 0x0000241f08003986 */ /* 0x000fe2000c101924 */
[----:B------:R-:W-:Y:S01]  /*5150*/  ISETP.GT.AND P3, PT, R4, 0x18, PT ;  /* 0x000000180400780c */ /* 0x000fe20003f64270 */
[-C--:B------:R-:W-:Y:S01]  /*5160*/  FMUL R51, R51, R88.reuse ;  /* 0x0000005833337220 */ /* 0x080fe20000400000 */
[-C--:B------:R-:W-:Y:S01]  /*5170*/  FMUL R53, R53, R88.reuse ;  /* 0x0000005835357220 */ /* 0x080fe20000400000 */
[----:B------:R0:W-:Y:S01]  /*5180*/  @P4 STG.E desc[UR36][R6.64+0x40], R5 ;  /* 0x0000400506004986 */ /* 0x0001e2000c101924 */
[----:B------:R-:W-:Y:S01]  /*5190*/  ISETP.GT.AND P4, PT, R3, RZ, P3 ;  /* 0x000000ff0300720c */ /* 0x000fe20001f84270 */
[-C--:B------:R-:W-:Y:S01]  /*51a0*/  FMUL R55, R55, R88.reuse ;  /* 0x0000005837377220 */ /* 0x080fe20000400000 */
        /* <DEDUP_REMOVED lines=9> */
[-C--:B0-----:R-:W-:Y:S01]  /*5240*/  FMUL R5, R36, R88.reuse ;  /* 0x0000005824057220 */ /* 0x081fe20000400000 */
[----:B------:R-:W-:Y:S01]  /*5250*/  @P2 STG.E desc[UR36][R8.64+0x44], R35 ;  /* 0x0000442308002986 */ /* 0x000fe2000c101924 */
[----:B------:R-:W-:Y:S01]  /*5260*/  ISETP.GT.AND P2, PT, R4, 0x20, PT ;  /* 0x000000200400780c */ /* 0x000fe20003f44270 */
[-C--:B------:R-:W-:Y:S01]  /*5270*/  FMUL R63, R63, R88.reuse ;  /* 0x000000583f3f7220 */ /* 0x080fe20000400000 */
[C---:B------:R-:W-:Y:S01]  /*5280*/  ISETP.GT.AND P0, PT, R3.reuse, 0x8, P0 ;  /* 0x000000080300780c */ /* 0x040fe20000704270 */
[----:B------:R0:W-:Y:S01]  /*5290*/  @P4 STG.E desc[UR36][R6.64+0x60], R5 ;  /* 0x0000600506004986 */ /* 0x0001e2000c101924 */
[----:B------:R-:W-:Y:S01]  /*52a0*/  ISETP.GT.AND P4, PT, R3, RZ, P2 ;  /* 0x000000ff0300720c */ /* 0x000fe20001784270 */
[-C--:B------:R-:W-:Y:S01]  /*52b0*/  FMUL R65, R65, R88.reuse ;  /* 0x0000005841417220 */ /* 0x080fe20000400000 */
[----:B------:R-:W-:Y:S01]  /*52c0*/  ISETP.GT.AND P2, PT, R3, 0x8, P2 ;  /* 0x000000080300780c */ /* 0x000fe20001744270 */
[-C--:B-1----:R-:W-:Y:S01]  /*52d0*/  FMUL R11, R38, R88.reuse ;  /* 0x00000058260b7220 */ /* 0x082fe20000400000 */
[-C--:B------:R-:W-:Y:S01]  /*52e0*/  FMUL R67, R67, R88.reuse ;  /* 0x0000005843437220 */ /* 0x080fe20000400000 */
[----:B------:R-:W-:Y:S01]  /*52f0*/  @P1 STG.E desc[UR36][R6.64+0x64], R37 ;  /* 0x0000642506001986 */ /* 0x000fe2000c101924 */
[----:B------:R-:W-:Y:S01]  /*5300*/  ISETP.GT.AND P1, PT, R4, 0x21, PT ;  /* 0x000000210400780c */ /* 0x000fe20003f24270 */
[-C--:B------:R-:W-:Y:S01]  /*5310*/  FMUL R69, R69, R88.reuse ;  /* 0x0000005845457220 */ /* 0x080fe20000400000 */
[-C--:B------:R-:W-:Y:S01]  /*5320*/  FMUL R71, R71, R88.reuse ;  /* 0x0000005847477220 */ /* 0x080fe20000400000 */
[----:B------:R1:W-:Y:S01]  /*5330*/  @P3 STG.E desc[UR36][R8.64+0x60], R11 ;  /* 0x0000600b08003986 */ /* 0x0003e2000c101924 */
[C---:B------:R-:W-:Y:S01]  /*5340*/  ISETP.GT.AND P3, PT, R3.reuse, RZ, P1 ;  /* 0x000000ff0300720c */ /* 0x040fe20000f64270 */
[-C--:B0-----:R-:W-:Y:S01]  /*5350*/  FMUL R5, R40, R88.reuse ;  /* 0x0000005828057220 */ /* 0x081fe20000400000 */
        /* <DEDUP_REMOVED lines=27> */
[----:B-1----:R-:W-:-:S02]  /*5510*/  FMUL R11, R46, R88 ;  /* 0x000000582e0b7220 */ /* 0x002fc40000400000 */
[----:B------:R-:W-:Y:S01]  /*5520*/  @P2 STG.E desc[UR36][R6.64+0xa4], R45 ;  /* 0x0000a42d06002986 */ /* 0x000fe2000c101924 */
[----:B------:R-:W-:-:S03]  /*5530*/  ISETP.GT.AND P2, PT, R4, 0x31, PT ;  /* 0x000000310400780c */ /* 0x000fc60003f44270 */
[----:B------:R1:W-:Y:S01]  /*5540*/  @P0 STG.E desc[UR36][R8.64+0xa0], R11 ;  /* 0x0000a00b08000986 */ /* 0x0003e2000c101924 */
[C---:B------:R-:W-:Y:S01]  /*5550*/  ISETP.GT.AND P0, PT, R3.reuse, RZ, P2 ;  /* 0x000000ff0300720c */ /* 0x040fe20001704270 */
[----:B0-----:R-:W-:Y:S01]  /*5560*/  FMUL R5, R48, R88 ;  /* 0x0000005830057220 */ /* 0x001fe20000400000 */
[----:B------:R-:W-:Y:S01]  /*5570*/  ISETP.GT.AND P2, PT, R3, 0x8, P2 ;  /* 0x000000080300780c */ /* 0x000fe20001744270 */
[----:B------:R-:W-:Y:S01]  /*5580*/  @P3 STG.E desc[UR36][R8.64+0xa4], R47 ;  /* 0x0000a42f08003986 */ /* 0x000fe2000c101924 */
[----:B------:R-:W-:-:S03]  /*5590*/  ISETP.GT.AND P3, PT, R4, 0x38, PT ;  /* 0x000000380400780c */ /* 0x000fc60003f64270 */
[----:B------:R0:W-:Y:S01]  /*55a0*/  @P4 STG.E desc[UR36][R6.64+0xc0], R5 ;  /* 0x0000c00506004986 */ /* 0x0001e2000c101924 */
[C---:B------:R-:W-:Y:S02]  /*55b0*/  ISETP.GT.AND P4, PT, R3.reuse, RZ, P3 ;  /* 0x000000ff0300720c */ /* 0x040fe40001f84270 */
[----:B------:R-:W-:Y:S01]  /*55c0*/  ISETP.GT.AND P3, PT, R3, 0x8, P3 ;  /* 0x000000080300780c */ /* 0x000fe20001f64270 */
[----:B-1----:R-:W-:Y:S02]  /*55d0*/  FMUL R11, R50, R88 ;  /* 0x00000058320b7220 */ /* 0x002fe40000400000 */
        /* <DEDUP_REMOVED lines=93> */
[----:B------:R-:W-:Y:S01]  /*5bb0*/  ISETP.GT.AND P4, PT, R4, 0x78, PT ;  /* 0x000000780400780c */ /* 0x000fe20003f84270 */
[----:B-1----:R-:W-:-:S04]  /*5bc0*/  FMUL R11, R82, R88 ;  /* 0x00000058520b7220 */ /* 0x002fc80000400000 */
[----:B------:R-:W-:Y:S02]  /*5bd0*/  @P0 IMAD.MOV.U32 R4, RZ, RZ, R6 ;  /* 0x000000ffff040224 */ /* 0x000fe400078e0006 */
[----:B0-----:R-:W-:-:S05]  /*5be0*/  @P0 IMAD.MOV.U32 R5, RZ, RZ, R7 ;  /* 0x000000ffff050224 */ /* 0x001fca00078e0007 */
[----:B------:R0:W-:Y:S01]  /*5bf0*/  @P0 STG.E desc[UR36][R4.64+0x1c4], R81 ;  /* 0x0001c45104000986 */ /* 0x0001e2000c101924 */
[C---:B------:R-:W-:Y:S02]  /*5c00*/  ISETP.GT.AND P0, PT, R3.reuse, RZ, P4 ;  /* 0x000000ff0300720c */ /* 0x040fe40002704270 */
[----:B------:R-:W-:Y:S01]  /*5c10*/  ISETP.GT.AND P4, PT, R3, 0x8, P4 ;  /* 0x000000080300780c */ /* 0x000fe20002784270 */
[----:B0-----:R-:W-:Y:S02]  /*5c20*/  @P1 IMAD.MOV.U32 R4, RZ, RZ, R8 ;  /* 0x000000ffff041224 */ /* 0x001fe400078e0008 */
[----:B------:R-:W-:-:S05]  /*5c30*/  @P1 IMAD.MOV.U32 R5, RZ, RZ, R9 ;  /* 0x000000ffff051224 */ /* 0x000fca00078e0009 */
[----:B------:R0:W-:Y:S01]  /*5c40*/  @P1 STG.E desc[UR36][R4.64+0x1c0], R11 ;  /* 0x0001c00b04001986 */ /* 0x0001e2000c101924 */
[C---:B------:R-:W-:Y:S02]  /*5c50*/  ISETP.GT.AND P1, PT, R3.reuse, RZ, P3 ;  /* 0x000000ff0300720c */ /* 0x040fe40001f24270 */
[----:B------:R-:W-:Y:S01]  /*5c60*/  ISETP.GT.AND P3, PT, R3, 0x8, P3 ;  /* 0x000000080300780c */ /* 0x000fe20001f64270 */
[----:B------:R-:W-:Y:S01]  /*5c70*/  FMUL R3, R84, R88 ;  /* 0x0000005854037220 */ /* 0x000fe20000400000 */
[----:B0-----:R-:W-:Y:S02]  /*5c80*/  @P2 IMAD.MOV.U32 R4, RZ, RZ, R8 ;  /* 0x000000ffff042224 */ /* 0x001fe400078e0008 */
[----:B------:R-:W-:-:S05]  /*5c90*/  @P2 IMAD.MOV.U32 R5, RZ, RZ, R9 ;  /* 0x000000ffff052224 */ /* 0x000fca00078e0009 */
[----:B------:R0:W-:Y:S02]  /*5ca0*/  @P2 STG.E desc[UR36][R4.64+0x1c4], R83 ;  /* 0x0001c45304002986 */ /* 0x0001e4000c101924 */
[----:B0-----:R-:W-:Y:S02]  /*5cb0*/  @P0 IMAD.MOV.U32 R4, RZ, RZ, R6 ;  /* 0x000000ffff040224 */ /* 0x001fe400078e0006 */
[----:B------:R-:W-:-:S05]  /*5cc0*/  @P0 IMAD.MOV.U32 R5, RZ, RZ, R7 ;  /* 0x000000ffff050224 */ /* 0x000fca00078e0007 */
[----:B------:R0:W-:Y:S04]  /*5cd0*/  @P0 STG.E desc[UR36][R4.64+0x1e0], R3 ;  /* 0x0001e00304000986 */ /* 0x0001e8000c101924 */
[----:B------:R1:W-:Y:S01]  /*5ce0*/  @P1 STG.E desc[UR36][R6.64+0x1e4], R85 ;  /* 0x0001e45506001986 */ /* 0x0003e2000c101924 */
[----:B0-----:R-:W-:Y:S02]  /*5cf0*/  @P4 IMAD.MOV.U32 R4, RZ, RZ, R8 ;  /* 0x000000ffff044224 */ /* 0x001fe400078e0008 */
[----:B------:R-:W-:-:S05]  /*5d00*/  @P4 IMAD.MOV.U32 R5, RZ, RZ, R9 ;  /* 0x000000ffff054224 */ /* 0x000fca00078e0009 */
[----:B------:R1:W-:Y:S04]  /*5d10*/  @P4 STG.E desc[UR36][R4.64+0x1e0], R13 ;  /* 0x0001e00d04004986 */ /* 0x0003e8000c101924 */
[----:B------:R1:W-:Y:S02]  /*5d20*/  @P3 STG.E desc[UR36][R8.64+0x1e4], R87 ;  /* 0x0001e45708003986 */ /* 0x0003e4000c101924 */
.L_x_165:
[----:B------:R-:W-:Y:S05]  /*5d30*/  BSYNC B0 ;  /* 0x0000000000007941 */ /* 0x000fea0003800000 */
.L_x_39:
[----:B------:R-:W-:Y:S01]  /*5d40*/  IADD3 R16, P0, R16, UR54, RZ ;  /* 0x0000003610107c10 */ /* 0x000fe2000ff1e0ff */
[----:B------:R-:W-:Y:S01]  /*5d50*/  ULDC.64 UR4, c[0x0][0x650] ;  /* 0x0001940000047ab9 */ /* 0x000fe20000000a00 */
[----:B------:R-:W-:Y:S01]  /*5d60*/  PRMT R3, RZ, 0x7610, R3 ;  /* 0x00007610ff037816 */ /* 0x000fe20000000003 */
[----:B------:R-:W-:Y:S01]  /*5d70*/  IMAD.MOV.U32 R104, RZ, RZ, -0x1 ;  /* 0xffffffffff687424 */ /* 0x000fe200078e00ff */
[----:B------:R-:W-:Y:S01]  /*5d80*/  IADD3.X R17, R17, UR45, RZ, P0, !PT ;  /* 0x0000002d11117c10 */ /* 0x000fe200087fe4ff */
[----:B------:R-:W-:Y:S01]  /*5d90*/  IMAD.MOV.U32 R89, RZ, RZ, -0x1 ;  /* 0xffffffffff597424 */ /* 0x000fe200078e00ff */
[----:B------:R-:W-:-:S04]  /*5da0*/  ISETP.GE.U32.AND P0, PT, R16, UR4, PT ;  /* 0x0000000410007c0c */ /* 0x000fc8000bf06070 */
[----:B------:R-:W-:-:S13]  /*5db0*/  ISETP.GE.U32.AND.EX P0, PT, R17, UR5, PT, P0 ;  /* 0x0000000511007c0c */ /* 0x000fda000bf06100 */
[----:B------:R-:W-:Y:S05]  /*5dc0*/  @P0 BRA `(.L_x_166) ;  /* 0x00000004004c0947 */ /* 0x000fea0003800000 */
[----:B-1----:R-:W1:Y:S01]  /*5dd0*/  LDC.64 R10, c[0x0][0x628] ;  /* 0x00018a00ff0a7b82 */ /* 0x002e620000000a00 */
[----:B0--3--:R-:W0:Y:S01]  /*5de0*/  S2R R12, SR_CTAID.X ;  /* 0x00000000000c7919 */ /* 0x009e220000002500 */
[----:B--2-4-:R-:W-:Y:S02]  /*5df0*/  IMAD.MOV.U32 R8, RZ, RZ, R16 ;  /* 0x000000ffff087224 */ /* 0x014fe400078e0010 */
[----:B------:R-:W-:Y:S01]  /*5e00*/  IMAD.MOV.U32 R9, RZ, RZ, R17 ;  /* 0x000000ffff097224 */ /* 0x000fe200078e0011 */
[----:B------:R-:W2:Y:S03]  /*5e10*/  S2R R20, SR_CTAID.Y ;  /* 0x0000000000147919 */ /* 0x000ea60000002600 */
[----:B------:R-:W3:Y:S08]  /*5e20*/  LDC R0, c[0x0][0x630] ;  /* 0x00018c00ff007b82 */ /* 0x000ef00000000800 */
[----:B------:R-:W4:Y:S01]  /*5e30*/  LDC.64 R14, c[0x0][0x620] ;  /* 0x00018800ff0e7b82 */ /* 0x000f220000000a00 */
[----:B-1----:R-:W-:-:S04]  /*5e40*/  ISETP.NE.U32.AND P0, PT, R10, RZ, PT ;  /* 0x000000ff0a00720c */ /* 0x002fc80003f05070 */
[----:B------:R-:W-:-:S13]  /*5e50*/  ISETP.NE.AND.EX P0, PT, R11, RZ, PT, P0 ;  /* 0x000000ff0b00720c */ /* 0x000fda0003f05300 */
[----:B0-234-:R-:W-:Y:S05]  /*5e60*/  @!P0 BRA `(.L_x_167) ;  /* 0x0000000000288947 */ /* 0x01dfea0003800000 */
[----:B------:R-:W0:Y:S02]  /*5e70*/  LDC R3, c[0x0][0x634] ;  /* 0x00018d00ff037b82 */ /* 0x000e240000000800 */
[----:B0-----:R-:W-:-:S05]  /*5e80*/  IADD3 R3, P0, R16, R3, RZ ;  /* 0x0000000310037210 */ /* 0x001fca0007f1e0ff */
[----:B------:R-:W-:-:S04]  /*5e90*/  IMAD.X R13, RZ, RZ, R17, P0 ;  /* 0x000000ffff0d7224 */ /* 0x000fc800000e0611 */
[----:B------:R-:W-:-:S04]  /*5ea0*/  IMAD.WIDE.U32 R4, R13, R10, RZ ;  /* 0x0000000a0d047225 */ /* 0x000fc800078e00ff */
[----:B------:R-:W-:-:S04]  /*5eb0*/  IMAD.WIDE.U32 R6, P0, R3, R11, R4 ;  /* 0x0000000b03067225 */ /* 0x000fc80007800004 */
[----:B------:R-:W-:Y:S01]  /*5ec0*/  IMAD.WIDE.U32 R4, R3, R10, RZ ;  /* 0x0000000a03047225 */ /* 0x000fe200078e00ff */
[----:B------:R-:W-:-:S03]  /*5ed0*/  IADD3.X R9, RZ, RZ, RZ, P0, !PT ;  /* 0x000000ffff097210 */ /* 0x000fc600007fe4ff */
[----:B------:R-:W-:Y:S01]  /*5ee0*/  IMAD.MOV.U32 R8, RZ, RZ, R7 ;  /* 0x000000ffff087224 */ /* 0x000fe200078e0007 */
[----:B------:R-:W-:-:S05]  /*5ef0*/  IADD3 RZ, P0, R5, R6, RZ ;  /* 0x0000000605ff7210 */ /* 0x000fca0007f1e0ff */
[----:B------:R-:W-:-:S08]  /*5f00*/  IMAD.WIDE.U32.X R8, R13, R11, R8, P0 ;  /* 0x0000000b0d087225 */ /* 0x000fd000000e0408 */
.L_x_167:
[-CC-:B------:R-:W-:Y:S01]  /*5f10*/  SHF.R.U64 R89, R8, R0.reuse, R9.reuse ;  /* 0x0000000008597219 */ /* 0x180fe20000001209 */
[----:B------:R-:W0:Y:S01]  /*5f20*/  LDC.64 R24, c[0x0][0x640] ;  /* 0x00019000ff187b82 */ /* 0x000e220000000a00 */
[----:B------:R-:W-:Y:S01]  /*5f30*/  SHF.R.U32.HI R0, RZ, R0, R9 ;  /* 0x00000000ff007219 */ /* 0x000fe20000011609 */
[----:B------:R-:W-:Y:S01]  /*5f40*/  ULDC UR4, c[0x0][0x150] ;  /* 0x0000540000047ab9 */ /* 0x000fe20000000800 */
[----:B------:R-:W-:Y:S02]  /*5f50*/  IADD3 R3, P0, RZ, -R89, RZ ;  /* 0x80000059ff037210 */ /* 0x000fe40007f1e0ff */
[----:B------:R-:W-:-:S03]  /*5f60*/  I2FP.F32.U32 R7, R12 ;  /* 0x0000000c00077245 */ /* 0x000fc60000201000 */
[----:B------:R-:W1:Y:S01]  /*5f70*/  LDC R6, c[0x0][0x618] ;  /* 0x00018600ff067b82 */ /* 0x000e620000000800 */
[----:B------:R-:W-:Y:S02]  /*5f80*/  IMAD.X R5, RZ, RZ, ~R0, P0 ;  /* 0x000000ffff057224 */ /* 0x000fe400000e0e00 */
[----:B------:R-:W-:Y:S01]  /*5f90*/  FMUL R7, R7, UR4 ;  /* 0x0000000407077c20 */ /* 0x000fe20008400000 */
[----:B------:R-:W-:Y:S01]  /*5fa0*/  ULDC UR4, c[0x0][0x154] ;  /* 0x0000550000047ab9 */ /* 0x000fe20000000800 */
[-C--:B------:R-:W-:Y:S02]  /*5fb0*/  IMAD R0, R5, R14.reuse, RZ ;  /* 0x0000000e05007224 */ /* 0x080fe400078e02ff */
[C---:B------:R-:W-:Y:S01]  /*5fc0*/  IMAD.WIDE.U32 R4, R3.reuse, R14, R16 ;  /* 0x0000000e03047225 */ /* 0x040fe200078e0010 */
[----:B------:R-:W2:Y:S01]  /*5fd0*/  LDC R11, c[0x0][0x608] ;  /* 0x00018200ff0b7b82 */ /* 0x000ea20000000800 */
[----:B------:R-:W3:Y:S02]  /*5fe0*/  F2I.U32.TRUNC.NTZ R7, R7 ;  /* 0x0000000700077305 */ /* 0x000ee4000020f000 */
[----:B------:R-:W-:-:S04]  /*5ff0*/  IMAD R3, R3, R15, R0 ;  /* 0x0000000f03037224 */ /* 0x000fc800078e0200 */
[----:B------:R-:W-:Y:S01]  /*6000*/  IMAD.IADD R3, R5, 0x1, R3 ;  /* 0x0000000105037824 */ /* 0x000fe200078e0203 */
[----:B------:R-:W4:Y:S01]  /*6010*/  LDC R8, c[0x0][0x658] ;  /* 0x00019600ff087b82 */ /* 0x000f220000000800 */
[----:B------:R-:W-:Y:S02]  /*6020*/  I2FP.F32.U32 R5, R20 ;  /* 0x0000001400057245 */ /* 0x000fe40000201000 */
[----:B0-----:R-:W-:-:S04]  /*6030*/  ISETP.NE.U32.AND P0, PT, R24, RZ, PT ;  /* 0x000000ff1800720c */ /* 0x001fc80003f05070 */
[----:B------:R-:W-:Y:S01]  /*6040*/  ISETP.NE.AND.EX P0, PT, R25, RZ, PT, P0 ;  /* 0x000000ff1900720c */ /* 0x000fe20003f05300 */
[----:B------:R-:W0:Y:S01]  /*6050*/  LDC R9, c[0x0][0x144] ;  /* 0x00005100ff097b82 */ /* 0x000e220000000800 */
[-C--:B-1----:R-:W-:Y:S01]  /*6060*/  SHF.R.U64 R13, R4, R6.reuse, R3 ;  /* 0x00000006040d7219 */ /* 0x082fe20000001203 */
[----:B---3--:R-:W-:Y:S01]  /*6070*/  IMAD.MOV R7, RZ, RZ, -R7 ;  /* 0x000000ffff077224 */ /* 0x008fe200078e0a07 */
[----:B------:R-:W-:Y:S01]  /*6080*/  SHF.R.U32.HI R0, RZ, R6, R3 ;  /* 0x00000006ff007219 */ /* 0x000fe20000011603 */
[----:B------:R-:W-:-:S04]  /*6090*/  FMUL R6, R5, UR4 ;  /* 0x0000000405067c20 */ /* 0x000fc80008400000 */
[----:B------:R-:W1:Y:S01]  /*60a0*/  LDC R21, c[0x0][0x148] ;  /* 0x00005200ff157b82 */ /* 0x000e620000000800 */
[----:B------:R3:W0:Y:S01]  /*60b0*/  F2I.U32.TRUNC.NTZ R14, R6 ;  /* 0x00000006000e7305 */ /* 0x000622000020f000 */
[-CC-:B--2---:R-:W-:Y:S02]  /*60c0*/  SHF.R.U64 R10, R13, R11.reuse, R0.reuse ;  /* 0x0000000b0d0a7219 */ /* 0x184fe40000001200 */
[----:B------:R-:W-:-:S04]  /*60d0*/  SHF.R.U32.HI R3, RZ, R11, R0 ;  /* 0x0000000bff037219 */ /* 0x000fc80000011600 */
[----:B------:R-:W2:Y:S01]  /*60e0*/  LDC R22, c[0x0][0x648] ;  /* 0x00019200ff167b82 */ /* 0x000ea20000000800 */
[-CC-:B----4-:R-:W-:Y:S02]  /*60f0*/  SHF.R.U64 R15, R10, R8.reuse, R3.reuse ;  /* 0x000000080a0f7219 */ /* 0x190fe40000001203 */
[----:B------:R-:W-:-:S03]  /*6100*/  SHF.R.U32.HI R5, RZ, R8, R3 ;  /* 0x00000008ff057219 */ /* 0x000fc60000011603 */
[----:B------:R-:W-:Y:S02]  /*6110*/  IMAD.MOV.U32 R4, RZ, RZ, R15 ;  /* 0x000000ffff047224 */ /* 0x000fe400078e000f */
[----:B------:R-:W4:Y:S01]  /*6120*/  LDC R26, c[0x0][0x638] ;  /* 0x00018e00ff1a7b82 */ /* 0x000f220000000800 */
[----:B0-----:R-:W-:-:S07]  /*6130*/  IMAD R23, R9, R7, R12 ;  /* 0x0000000709177224 */ /* 0x001fce00078e020c */
[----:B------:R-:W0:Y:S08]  /*6140*/  LDC R27, c[0x0][0x610] ;  /* 0x00018400ff1b7b82 */ /* 0x000e300000000800 */
[----:B------:R-:W0:Y:S01]  /*6150*/  LDC R28, c[0x0][0x600] ;  /* 0x00018000ff1c7b82 */ /* 0x000e220000000800 */
[----:B-1-3--:R-:W-:Y:S05]  /*6160*/  @!P0 BRA `(.L_x_168) ;  /* 0x0000000000288947 */ /* 0x00afea0003800000 */
[----:B------:R-:W1:Y:S02]  /*6170*/  LDC R0, c[0x0][0x64c] ;  /* 0x00019300ff007b82 */ /* 0x000e640000000800 */
[----:B-1----:R-:W-:-:S05]  /*6180*/  IADD3 R3, P0, R15, R0, RZ ;  /* 0x000000000f037210 */ /* 0x002fca0007f1e0ff */
        /* <DEDUP_REMOVED lines=8> */
.L_x_168:
[----:B------:R-:W-:Y:S01]  /*6210*/  ISETP.NE.AND P0, PT, R2, 0x1, PT ;  /* 0x000000010200780c */ /* 0x000fe20003f05270 */
[----:B------:R-:W-:Y:S01]  /*6220*/  IMAD.MOV R14, RZ, RZ, -R14 ;  /* 0x000000ffff0e7224 */ /* 0x000fe200078e0a0e */
[----:B--2---:R-:W-:Y:S02]  /*6230*/  SHF.R.U64 R0, R4, R22, R5 ;  /* 0x0000001604007219 */ /* 0x004fe40000001205 */
[----:B------:R-:W-:Y:S02]  /*6240*/  LOP3.LUT R3, R10, R101, RZ, 0xc0, !PT ;  /* 0x000000650a037212 */ /* 0x000fe400078ec0ff */
[----:B------:R-:W-:Y:S01]  /*6250*/  LOP3.LUT R6, R13, R100, RZ, 0xc0, !PT ;  /* 0x000000640d067212 */ /* 0x000fe200078ec0ff */
[----:B------:R-:W-:Y:S02]  /*6260*/  IMAD.MOV R4, RZ, RZ, -R0 ;  /* 0x000000ffff047224 */ /* 0x000fe400078e0a00 */
[----:B------:R-:W-:Y:S02]  /*6270*/  IMAD R0, R96, R0, R3 ;  /* 0x0000000060007224 */ /* 0x000fe400078e0203 */
[----:B----4-:R-:W-:-:S02]  /*6280*/  IMAD R3, R4, R26, R15 ;  /* 0x0000001a04037224 */ /* 0x010fc400078e020f */
[----:B------:R-:W-:Y:S02]  /*6290*/  @P0 IMAD R23, R21, R14, R20 ;  /* 0x0000000e15170224 */ /* 0x000fe400078e0214 */
[----:B0-----:R-:W-:Y:S02]  /*62a0*/  IMAD R5, R3, R28, R6 ;  /* 0x0000001c03057224 */ /* 0x001fe400078e0206 */
[----:B------:R-:W-:Y:S02]  /*62b0*/  IMAD R0, R0, R27, R23 ;  /* 0x0000001b00007224 */ /* 0x000fe400078e0217 */
[----:B------:R-:W-:-:S03]  /*62c0*/  IMAD.MOV.U32 R4, RZ, RZ, 0x1 ;  /* 0x00000001ff047424 */ /* 0x000fc600078e00ff */
[----:B------:R-:W-:Y:S02]  /*62d0*/  SEL R104, R5, R0, !P0 ;  /* 0x0000000005687207 */ /* 0x000fe40004000000 */
[----:B------:R-:W-:Y:S02]  /*62e0*/  PRMT R3, R4, 0x7610, R3 ;  /* 0x0000761004037816 */ /* 0x000fe40000000003 */
[----:B------:R-:W-:-:S07]  /*62f0*/  SEL R0, R0, R5, !P0 ;  /* 0x0000000500007207 */ /* 0x000fce0004000000 */
.L_x_166:
[----:B------:R-:W-:Y:S01]  /*6300*/  UIMAD.WIDE.U32 UR4, UR39, 0x24924925, URZ ;  /* 0x24924925270478a5 */ /* 0x000fe2000f8e003f */
[----:B------:R-:W-:Y:S01]  /*6310*/  LOP3.LUT P0, RZ, R3, 0xff, RZ, 0xc0, !PT ;  /* 0x000000ff03ff7812 */ /* 0x000fe2000780c0ff */
[----:B------:R-:W-:Y:S02]  /*6320*/  IMAD.MOV.U32 R103, RZ, RZ, R0 ;  /* 0x000000ffff677224 */ /* 0x000fe400078e0000 */
[----:B------:R-:W-:-:S04]  /*6330*/  UIADD3 UR4, UR39, -UR5, URZ ;  /* 0x8000000527047290 */ /* 0x000fc8000fffe03f */
[----:B------:R-:W-:-:S04]  /*6340*/  ULEA.HI UR4, UR4, UR5, URZ, 0x1f ;  /* 0x0000000504047291 */ /* 0x000fc8000f8ff83f */
[----:B------:R-:W-:-:S04]  /*6350*/  USHF.R.U32.HI UR4, URZ, 0x2, UR4 ;  /* 0x000000023f047899 */ /* 0x000fc80008011604 */
[----:B------:R-:W-:Y:S01]  /*6360*/  UIMAD UR39, UR4, -0x7, UR39 ;  /* 0xfffffff9042778a4 */ /* 0x000fe2000f8e0227 */
[----:B------:R-:W-:Y:S11]  /*6370*/  @P0 BRA `(.L_x_169) ;  /* 0xffffffac00c40947 */ /* 0x000ff6000383ffff */
[----:B------:R-:W-:Y:S05]  /*6380*/  EXIT ;  /* 0x000000000000794d */ /* 0x000fea0003800000 */
.L_x_3:
        /* <DEDUP_REMOVED lines=26> */
.L_x_171:
        /* <DEDUP_REMOVED lines=14> */
[----:B------:R-:W-:Y:S02]  /*6610*/  IMAD R5, R7, R23, R10 ;  /* 0x0000001707057224 */ /* 0x000fe400078e020a */
[----:B------:R-:W-:Y:S02]  /*6620*/  IMAD.MOV.U32 R10, RZ, RZ, 0x1 ;  /* 0x00000001ff0a7424 */ /* 0x000fe400078e00ff */
[----:B------:R-:W-:Y:S01]  /*6630*/  IMAD.IADD R5, R9, 0x1, R5 ;  /* 0x0000000109057824 */ /* 0x000fe200078e0205 */
[----:B------:R-:W4:Y:S04]  /*6640*/  LDC R20, c[0x0][0x608] ;  /* 0x00018200ff147b82 */ /* 0x000f280000000800 */
[----:B0-----:R-:W-:-:S02]  /*6650*/  SHF.R.U64 R12, R8, R14, R5 ;  /* 0x0000000e080c7219 */ /* 0x001fc40000001205 */
[----:B------:R-:W-:Y:S02]  /*6660*/  I2FP.F32.U32 R8, R6 ;  /* 0x0000000600087245 */ /* 0x000fe40000201000 */
[----:B------:R-:W0:Y:S01]  /*6670*/  LDC R23, c[0x0][0x658] ;  /* 0x00019600ff177b82 */ /* 0x000e220000000800 */
[----:B-1----:R-:W-:Y:S01]  /*6680*/  ISETP.NE.U32.AND P0, PT, R30, RZ, PT ;  /* 0x000000ff1e00720c */ /* 0x002fe20003f05070 */
[----:B---3--:R-:W-:Y:S02]  /*6690*/  IMAD.MOV R7, RZ, RZ, -R11 ;  /* 0x000000ffff077224 */ /* 0x008fe400078e0a0b */
[----:B------:R-:W-:Y:S01]  /*66a0*/  FMUL R8, R8, UR4 ;  /* 0x0000000408087c20 */ /* 0x000fe20008400000 */
[----:B------:R-:W-:Y:S01]  /*66b0*/  SHF.R.U32.HI R5, RZ, R14, R5 ;  /* 0x0000000eff057219 */ /* 0x000fe20000011605 */
[----:B------:R-:W-:Y:S01]  /*66c0*/  IMAD.MOV.U32 R14, RZ, RZ, -0x1 ;  /* 0xffffffffff0e7424 */ /* 0x000fe200078e00ff */
[----:B------:R-:W-:Y:S01]  /*66d0*/  ISETP.NE.AND.EX P0, PT, R31, RZ, PT, P0 ;  /* 0x000000ff1f00720c */ /* 0x000fe20003f05300 */
[----:B------:R1:W3:Y:S01]  /*66e0*/  F2I.U32.TRUNC.NTZ R19, R8 ;  /* 0x0000000800137305 */ /* 0x0002e2000020f000 */
[----:B------:R-:W1:Y:S01]  /*66f0*/  LDC R21, c[0x0][0x148] ;  /* 0x00005200ff157b82 */ /* 0x000e620000000800 */
[----:B--2---:R-:W-:-:S07]  /*6700*/  IMAD R24, R13, R7, R4 ;  /* 0x000000070d187224 */ /* 0x004fce00078e0204 */
[----:B------:R-:W2:Y:S01]  /*6710*/  LDC R22, c[0x0][0x600] ;  /* 0x00018000ff167b82 */ /* 0x000ea20000000800 */
[-CC-:B----4-:R-:W-:Y:S02]  /*6720*/  SHF.R.U64 R15, R12, R20.reuse, R5.reuse ;  /* 0x000000140c0f7219 */ /* 0x190fe40000001205 */
[----:B------:R-:W-:-:S05]  /*6730*/  SHF.R.U32.HI R4, RZ, R20, R5 ;  /* 0x00000014ff047219 */ /* 0x000fca0000011605 */
[----:B------:R-:W4:Y:S01]  /*6740*/  LDC R25, c[0x0][0x648] ;  /* 0x00019200ff197b82 */ /* 0x000f220000000800 */
[-C--:B0-----:R-:W-:Y:S02]  /*6750*/  SHF.L.U32 R7, R14, R23.reuse, RZ ;  /* 0x000000170e077219 */ /* 0x081fe400000006ff */
[-CC-:B------:R-:W-:Y:S02]  /*6760*/  SHF.R.U64 R14, R15, R23.reuse, R4.reuse ;  /* 0x000000170f0e7219 */ /* 0x180fe40000001204 */
[-C--:B------:R-:W-:Y:S02]  /*6770*/  SHF.R.U32.HI R5, RZ, R23.reuse, R4 ;  /* 0x00000017ff057219 */ /* 0x080fe40000011604 */
[----:B------:R-:W-:Y:S01]  /*6780*/  SHF.L.U32 R23, R10, R23, RZ ;  /* 0x000000170a177219 */ /* 0x000fe200000006ff */
[----:B------:R-:W0:Y:S01]  /*6790*/  LDC R27, c[0x0][0x638] ;  /* 0x00018e00ff1b7b82 */ /* 0x000e220000000800 */
[----:B------:R-:W-:Y:S01]  /*67a0*/  LOP3.LUT R20, RZ, R7, RZ, 0x33, !PT ;  /* 0x00000007ff147212 */ /* 0x000fe200078e33ff */
[----:B------:R-:W-:-:S06]  /*67b0*/  IMAD.MOV.U32 R4, RZ, RZ, R14 ;  /* 0x000000ffff047224 */ /* 0x000fcc00078e000e */
        /* <DEDUP_REMOVED lines=12> */
.L_x_172:
[----:B------:R-:W-:Y:S01]  /*6880*/  ISETP.NE.AND P0, PT, R2, 0x1, PT ;  /* 0x000000010200780c */ /* 0x000fe20003f05270 */
[----:B--2---:R-:W-:Y:S01]  /*6890*/  VIADD R9, R22, 0xffffffff ;  /* 0xffffffff16097836 */ /* 0x004fe20000000000 */
[----:B----4-:R-:W-:Y:S01]  /*68a0*/  SHF.R.U64 R5, R4, R25, R5 ;  /* 0x0000001904057219 */ /* 0x010fe20000001205 */
[----:B------:R-:W-:Y:S01]  /*68b0*/  IMAD.MOV R19, RZ, RZ, -R19 ;  /* 0x000000ffff137224 */ /* 0x000fe200078e0a13 */
[----:B------:R-:W-:-:S03]  /*68c0*/  LOP3.LUT R4, R15, R20, RZ, 0xc0, !PT ;  /* 0x000000140f047212 */ /* 0x000fc600078ec0ff */
[----:B------:R-:W-:Y:S02]  /*68d0*/  IMAD.MOV R7, RZ, RZ, -R5 ;  /* 0x000000ffff077224 */ /* 0x000fe400078e0a05 */
[----:B------:R-:W-:Y:S01]  /*68e0*/  IMAD R31, R23, R5, R4 ;  /* 0x00000005171f7224 */ /* 0x000fe200078e0204 */
[----:B------:R-:W-:Y:S01]  /*68f0*/  LOP3.LUT R5, R12, R9, RZ, 0xc0, !PT ;  /* 0x000000090c057212 */ /* 0x000fe200078ec0ff */
[----:B0-----:R-:W-:Y:S02]  /*6900*/  IMAD R4, R7, R27, R14 ;  /* 0x0000001b07047224 */ /* 0x001fe400078e020e */
[----:B------:R-:W-:Y:S02]  /*6910*/  @P0 IMAD R24, R21, R19, R6 ;  /* 0x0000001315180224 */ /* 0x000fe400078e0206 */
[----:B------:R-:W-:Y:S02]  /*6920*/  IMAD R4, R4, R22, R5 ;  /* 0x0000001604047224 */ /* 0x000fe400078e0205 */
[----:B------:R-:W-:-:S02]  /*6930*/  IMAD R31, R31, R28, R24 ;  /* 0x0000001c1f1f7224 */ /* 0x000fc400078e0218 */
[----:B------:R-:W-:-:S03]  /*6940*/  IMAD.MOV.U32 R7, RZ, RZ, 0x1 ;  /* 0x00000001ff077424 */ /* 0x000fc600078e00ff */
[----:B------:R-:W-:Y:S02]  /*6950*/  SEL R30, R4, R31, !P0 ;  /* 0x0000001f041e7207 */ /* 0x000fe40004000000 */
[----:B------:R-:W-:-:S07]  /*6960*/  SEL R31, R31, R4, !P0 ;  /* 0x000000041f1f7207 */ /* 0x000fce0004000000 */
.L_x_170:
[----:B------:R-:W-:-:S08]  /*6970*/  NOP ;  /* 0x0000000000007918 */ /* 0x000fd00000000000 */
[----:B------:R-:W0:-:S00]  /*6980*/  USETMAXREG.DEALLOC.CTAPOOL 0x28 ;  /* 0x00000028000079c8 */ /* 0x000e0000080e0500 */
[----:B0-----:R-:W-:-:S13]  /*6990*/  ISETP.NE.AND P0, PT, R3, RZ, PT ;  /* 0x000000ff0300720c */ /* 0x001fda0003f05270 */
[----:B------:R-:W-:Y:S05]  /*69a0*/  @P0 EXIT ;  /* 0x000000000000094d */ /* 0x000fea0003800000 */
[----:B------:R-:W-:Y:S01]  /*69b0*/  LOP3.LUT P0, RZ, R7, 0xff, RZ, 0xc0, !PT ;  /* 0x000000ff07ff7812 */ /* 0x000fe2000780c0ff */
[----:B------:R-:W-:Y:S02]  /*69c0*/  IMAD.MOV.U32 R28, RZ, RZ, 0x1 ;  /* 0x00000001ff1c7424 */ /* 0x000fe400078e00ff */
[----:B------:R-:W-:-:S10]  /*69d0*/  IMAD.MOV.U32 R27, RZ, RZ, RZ ;  /* 0x000000ffff1b7224 */ /* 0x000fd400078e00ff */
[----:B------:R-:W-:Y:S05]  /*69e0*/  @!P0 BRA `(.L_x_173) ;  /* 0x0000001000ec8947 */ /* 0x000fea0003800000 */
[----:B------:R-:W0:Y:S01]  /*69f0*/  LDC R3, c[0x0][0x28c] ;  /* 0x0000a300ff037b82 */ /* 0x000e220000000800 */
[----:B------:R-:W-:Y:S01]  /*6a00*/  ISETP.NE.AND P1, PT, R32, RZ, PT ;  /* 0x000000ff2000720c */ /* 0x000fe20003f25270 */
[----:B------:R-:W-:Y:S01]  /*6a10*/  ULDC UR37, c[0x0][0x658] ;  /* 0x0001960000257ab9 */ /* 0x000fe20000000800 */
[----:B------:R-:W-:Y:S01]  /*6a20*/  LOP3.LUT P0, RZ, R0, 0x1f, RZ, 0xc0, !PT ;  /* 0x0000001f00ff7812 */ /* 0x000fe2000780c0ff */
[----:B------:R-:W-:Y:S01]  /*6a30*/  UMOV UR4, 0xffffffff ;  /* 0xffffffff00047882 */ /* 0x000fe20000000000 */
[----:B------:R-:W-:Y:S01]  /*6a40*/  LOP3.LUT R26, R26, 0xfffffffe, RZ, 0xc0, !PT ;  /* 0xfffffffe1a1a7812 */ /* 0x000fe200078ec0ff */
[----:B------:R-:W-:Y:S01]  /*6a50*/  BSSY B7, `(.L_x_173) ;  /* 0x0000134000077945 */ /* 0x000fe20003800000 */
[----:B------:R-:W-:Y:S01]  /*6a60*/  ISETP.NE.OR P0, PT, R32, RZ, !P0 ;  /* 0x000000ff2000720c */ /* 0x000fe20004705670 */
[----:B------:R-:W-:Y:S01]  /*6a70*/  USHF.L.U32 UR4, UR4, UR37, URZ ;  /* 0x0000002504047299 */ /* 0x000fe2000800063f */
[----:B------:R-:W-:Y:S01]  /*6a80*/  IMAD.MOV.U32 R23, RZ, RZ, 0x1 ;  /* 0x00000001ff177424 */ /* 0x000fe200078e00ff */
[----:B------:R-:W-:Y:S01]  /*6a90*/  LOP3.LUT R25, R18, 0x2, RZ, 0xfc, !PT ;  /* 0x0000000212197812 */ /* 0x000fe200078efcff */
[----:B------:R-:W-:Y:S01]  /*6aa0*/  IMAD.MOV.U32 R27, RZ, RZ, RZ ;  /* 0x000000ffff1b7224 */ /* 0x000fe200078e00ff */
[----:B------:R-:W-:Y:S01]  /*6ab0*/  MOV R28, 0x1 ;  /* 0x00000001001c7802 */ /* 0x000fe20000000f00 */
[----:B------:R-:W-:Y:S01]  /*6ac0*/  ULDC UR39, c[0x0][0x600] ;  /* 0x0001800000277ab9 */ /* 0x000fe20000000800 */
[----:B------:R-:W-:Y:S01]  /*6ad0*/  @P1 LOP3.LUT R26, R26, 0x1, RZ, 0xfc, !PT ;  /* 0x000000011a1a1812 */ /* 0x000fe200078efcff */
[----:B------:R-:W-:Y:S01]  /*6ae0*/  UMOV UR5, 0x1 ;  /* 0x0000000100057882 */ /* 0x000fe20000000000 */
[----:B------:R-:W-:-:S02]  /*6af0*/  UIADD3 UR39, UR39, -0x1, URZ ;  /* 0xffffffff27277890 */ /* 0x000fc4000fffe03f */
[----:B------:R-:W-:Y:S01]  /*6b00*/  LOP3.LUT R26, R26, 0xfffffffb, RZ, 0xc0, !PT ;  /* 0xfffffffb1a1a7812 */ /* 0x000fe200078ec0ff */
[----:B------:R-:W-:Y:S02]  /*6b10*/  USHF.L.U32 UR37, UR5, UR37, URZ ;  /* 0x0000002505257299 */ /* 0x000fe4000800063f */
[----:B------:R-:W-:Y:S01]  /*6b20*/  ULOP3.LUT UR38, URZ, UR4, URZ, 0x33, !UPT ;  /* 0x000000043f267292 */ /* 0x000fe2000f8e333f */
[----:B------:R-:W-:Y:S01]  /*6b30*/  @P0 LOP3.LUT R26, R26, 0x4, RZ, 0xfc, !PT ;  /* 0x000000041a1a0812 */ /* 0x000fe200078efcff */
[----:B------:R-:W-:Y:S01]  /*6b40*/  ULDC.64 UR46, c[0x0][0x198] ;  /* 0x00006600002e7ab9 */ /* 0x000fe20000000a00 */
[----:B0-----:R-:W-:-:S05]  /*6b50*/  VIADD R3, R3, 0x1f ;  /* 0x0000001f03037836 */ /* 0x001fca0000000000 */
[----:B------:R-:W-:-:S04]  /*6b60*/  SHF.R.S32.HI R0, RZ, 0x1f, R3 ;  /* 0x0000001fff007819 */ /* 0x000fc80000011403 */
[----:B------:R-:W-:-:S04]  /*6b70*/  LEA.HI R0, R0, R3, RZ, 0x5 ;  /* 0x0000000300007211 */ /* 0x000fc800078f28ff */
[----:B------:R-:W-:-:S05]  /*6b80*/  SHF.R.S32.HI R24, RZ, 0x5, R0 ;  /* 0x00000005ff187819 */ /* 0x000fca0000011400 */
[----:B------:R-:W-:-:S07]  /*6b90*/  VIADD R22, R24, 0x1 ;  /* 0x0000000118167836 */ /* 0x000fce0000000000 */
.L_x_187:
[----:B------:R-:W-:-:S03]  /*6ba0*/  UMOV UR4, 0xffffffff ;  /* 0xffffffff00047882 */ /* 0x000fc60000000000 */
[----:B------:R-:W-:Y:S05]  /*6bb0*/  BRA.DIV UR4, `(.L_x_174) ;  /* 0x0000001a04007947 */ /* 0x000fea000b800000 */
[----:B------:R-:W-:-:S13]  /*6bc0*/  ELECT P6, URZ, PT ;  /* 0x00000000003f782f */ /* 0x000fda00038c0000 */
.L_x_203:
[----:B------:R-:W-:Y:S04]  /*6bd0*/  BSSY B6, `(.L_x_175) ;  /* 0x00000a8000067945 */ /* 0x000fe80003800000 */
[----:B------:R-:W-:Y:S05]  /*6be0*/  @!P6 BRA `(.L_x_176) ;  /* 0x000000080098e947 */ /* 0x000fea0003800000 */
[----:B------:R-:W0:Y:S01]  /*6bf0*/  S2R R0, SR_CgaCtaId ;  /* 0x0000000000007919 */ /* 0x000e220000008800 */
[----:B------:R-:W-:-:S04]  /*6c00*/  MOV R19, 0x400 ;  /* 0x0000040000137802 */ /* 0x000fc80000000f00 */
[----:B0-----:R-:W-:-:S05]  /*6c10*/  LEA R19, R0, R19, 0x18 ;  /* 0x0000001300137211 */ /* 0x001fca00078ec0ff */
[----:B------:R-:W-:-:S05]  /*6c20*/  VIADD R0, R19, 0x800 ;  /* 0x0000080013007836 */ /* 0x000fca0000000000 */
[----:B------:R-:W-:-:S13]  /*6c30*/  LOP3.LUT P0, RZ, R0, 0x9f, RZ, 0xc0, !PT ;  /* 0x0000009f00ff7812 */ /* 0x000fda000780c0ff */
[----:B------:R-:W-:Y:S05]  /*6c40*/  @!P0 BRA `(.L_x_177) ;  /* 0x0000000000408947 */ /* 0x000fea0003800000 */
[----:B------:R-:W-:Y:S01]  /*6c50*/  MOV R14, 0x0 ;  /* 0x00000000000e7802 */ /* 0x000fe20000000f00 */
[----:B------:R-:W-:Y:S01]  /*6c60*/  ULDC.64 UR4, c[0x4][0x70] ;  /* 0x01001c0000047ab9 */ /* 0x000fe20000000a00 */
[----:B------:R-:W-:Y:S01]  /*6c70*/  ULDC.64 UR6, c[0x4][0x8] ;  /* 0x0100020000067ab9 */ /* 0x000fe20000000a00 */
[----:B------:R-:W-:Y:S02]  /*6c80*/  IMAD.U32 R4, RZ, RZ, UR4 ;  /* 0x00000004ff047e24 */ /* 0x000fe4000f8e00ff */
[----:B------:R-:W-:Y:S01]  /*6c90*/  IMAD.U32 R5, RZ, RZ, UR5 ;  /* 0x00000005ff057e24 */ /* 0x000fe2000f8e00ff */
[----:B------:R-:W0:Y:S01]  /*6ca0*/  LDC.64 R14, c[0x4][R14] ;  /* 0x010000000e0e7b82 */ /* 0x000e220000000a00 */
[----:B------:R-:W-:Y:S01]  /*6cb0*/  ULDC.64 UR4, c[0x4][0x78] ;  /* 0x01001e0000047ab9 */ /* 0x000fe20000000a00 */
[----:B------:R-:W-:Y:S02]  /*6cc0*/  IMAD.U32 R10, RZ, RZ, UR6 ;  /* 0x00000006ff0a7e24 */ /* 0x000fe4000f8e00ff */
[----:B------:R-:W-:-:S02]  /*6cd0*/  IMAD.U32 R6, RZ, RZ, UR4 ;  /* 0x00000004ff067e24 */ /* 0x000fc4000f8e00ff */
[----:B------:R-:W-:Y:S02]  /*6ce0*/  IMAD.U32 R7, RZ, RZ, UR5 ;  /* 0x00000005ff077e24 */ /* 0x000fe4000f8e00ff */
[----:B------:R-:W-:Y:S02]  /*6cf0*/  IMAD.U32 R11, RZ, RZ, UR7 ;  /* 0x00000007ff0b7e24 */ /* 0x000fe4000f8e00ff */
[----:B------:R-:W-:Y:S02]  /*6d00*/  IMAD.MOV.U32 R8, RZ, RZ, 0x70 ;  /* 0x00000070ff087424 */ /* 0x000fe400078e00ff */
[----:B------:R-:W-:Y:S02]  /*6d10*/  IMAD.MOV.U32 R12, RZ, RZ, 0x1 ;  /* 0x00000001ff0c7424 */ /* 0x000fe400078e00ff */
[----:B------:R-:W-:-:S07]  /*6d20*/  IMAD.MOV.U32 R13, RZ, RZ, RZ ;  /* 0x000000ffff0d7224 */ /* 0x000fce00078e00ff */
[----:B------:R-:W-:-:S07]  /*6d30*/  LEPC R20, `(.L_x_177) ;  /* 0x000000001014794e */ /* 0x000fce0000000000 */
[----:B0-----:R-:W-:Y:S05]  /*6d40*/  CALL.ABS.NOINC R14 ;  /* 0x000000000e007343 */ /* 0x001fea0003c00000 */
.L_x_177:
[----:B------:R-:W-:-:S05]  /*6d50*/  VIADD R0, R19, 0x1c800 ;  /* 0x0001c80013007836 */ /* 0x000fca0000000000 */
[----:B------:R-:W-:-:S13]  /*6d60*/  LOP3.LUT P0, RZ, R0, 0x3ff, RZ, 0xc0, !PT ;  /* 0x000003ff00ff7812 */ /* 0x000fda000780c0ff */
[----:B------:R-:W-:Y:S05]  /*6d70*/  @!P0 BRA `(.L_x_178) ;  /* 0x0000000000408947 */ /* 0x000fea0003800000 */
[----:B------:R-:W-:Y:S01]  /*6d80*/  MOV R14, 0x0 ;  /* 0x00000000000e7802 */ /* 0x000fe20000000f00 */
[----:B------:R-:W-:Y:S01]  /*6d90*/  ULDC.64 UR4, c[0x4][0x70] ;  /* 0x01001c0000047ab9 */ /* 0x000fe20000000a00 */
[----:B------:R-:W-:Y:S01]  /*6da0*/  ULDC.64 UR6, c[0x4][0x10] ;  /* 0x0100040000067ab9 */ /* 0x000fe20000000a00 */
[----:B------:R-:W-:Y:S01]  /*6db0*/  IMAD.U32 R4, RZ, RZ, UR4 ;  /* 0x00000004ff047e24 */ /* 0x000fe2000f8e00ff */
[----:B------:R-:W-:Y:S01]  /*6dc0*/  MOV R11, UR7 ;  /* 0x00000007000b7c02 */ /* 0x000fe20008000f00 */
[----:B------:R-:W-:Y:S01]  /*6dd0*/  IMAD.U32 R5, RZ, RZ, UR5 ;  /* 0x00000005ff057e24 */ /* 0x000fe2000f8e00ff */
[----:B------:R-:W0:Y:S01]  /*6de0*/  LDC.64 R14, c[0x4][R14] ;  /* 0x010000000e0e7b82 */ /* 0x000e220000000a00 */
[----:B------:R-:W-:Y:S01]  /*6df0*/  ULDC.64 UR4, c[0x4][0x78] ;  /* 0x01001e0000047ab9 */ /* 0x000fe20000000a00 */
        /* <DEDUP_REMOVED lines=8> */
.L_x_178:
[----:B------:R-:W0:Y:S02]  /*6e80*/  LDC R0, c[0x0][0x28c] ;  /* 0x0000a300ff007b82 */ /* 0x000e240000000800 */
[----:B0-----:R-:W-:-:S13]  /*6e90*/  ISETP.GE.AND P0, PT, R0, 0x1, PT ;  /* 0x000000010000780c */ /* 0x001fda0003f06270 */
[----:B------:R-:W-:Y:S05]  /*6ea0*/  @!P0 BRA `(.L_x_176) ;  /* 0x0000000400e88947 */ /* 0x000fea0003800000 */
[----:B------:R-:W-:Y:S02]  /*6eb0*/  IMAD.SHL.U32 R31, R31, 0x80, RZ ;  /* 0x000000801f1f7824 */ /* 0x000fe400078e00ff */
[----:B------:R-:W-:Y:S02]  /*6ec0*/  IMAD.SHL.U32 R30, R30, 0x80, RZ ;  /* 0x000000801e1e7824 */ /* 0x000fe400078e00ff */
[----:B------:R-:W-:Y:S01]  /*6ed0*/  IMAD.MOV.U32 R5, RZ, RZ, RZ ;  /* 0x000000ffff057224 */ /* 0x000fe200078e00ff */
[----:B------:R-:W-:Y:S01]  /*6ee0*/  IADD3 R20, R31, 0x48, RZ ;  /* 0x000000481f147810 */ /* 0x000fe20007ffe0ff */
[----:B------:R-:W-:Y:S02]  /*6ef0*/  IMAD.MOV.U32 R0, RZ, RZ, R22 ;  /* 0x000000ffff007224 */ /* 0x000fe400078e0016 */
[----:B------:R-:W-:Y:S02]  /*6f00*/  IMAD.MOV.U32 R3, RZ, RZ, R28 ;  /* 0x000000ffff037224 */ /* 0x000fe400078e001c */
[----:B------:R-:W-:-:S02]  /*6f10*/  IMAD.MOV.U32 R6, RZ, RZ, R27 ;  /* 0x000000ffff067224 */ /* 0x000fc400078e001b */
[C---:B------:R-:W-:Y:S02]  /*6f20*/  VIADD R8, R31.reuse, 0x8 ;  /* 0x000000081f087836 */ /* 0x040fe40000000000 */
[C---:B------:R-:W-:Y:S02]  /*6f30*/  VIADD R9, R31.reuse, 0x10 ;  /* 0x000000101f097836 */ /* 0x040fe40000000000 */
[C---:B------:R-:W-:Y:S02]  /*6f40*/  VIADD R10, R31.reuse, 0x18 ;  /* 0x000000181f0a7836 */ /* 0x040fe40000000000 */
[C---:B------:R-:W-:Y:S02]  /*6f50*/  VIADD R11, R31.reuse, 0x20 ;  /* 0x000000201f0b7836 */ /* 0x040fe40000000000 */
[C---:B------:R-:W-:Y:S02]  /*6f60*/  VIADD R12, R31.reuse, 0x28 ;  /* 0x000000281f0c7836 */ /* 0x040fe40000000000 */
[----:B------:R-:W-:-:S02]  /*6f70*/  VIADD R13, R31, 0x30 ;  /* 0x000000301f0d7836 */ /* 0x000fc40000000000 */
[C---:B------:R-:W-:Y:S02]  /*6f80*/  VIADD R14, R31.reuse, 0x38 ;  /* 0x000000381f0e7836 */ /* 0x040fe40000000000 */
[C---:B------:R-:W-:Y:S02]  /*6f90*/  VIADD R15, R31.reuse, 0x40 ;  /* 0x000000401f0f7836 */ /* 0x040fe40000000000 */
[C---:B------:R-:W-:Y:S02]  /*6fa0*/  VIADD R21, R31.reuse, 0x50 ;  /* 0x000000501f157836 */ /* 0x040fe40000000000 */
[C---:B------:R-:W-:Y:S02]  /*6fb0*/  VIADD R33, R31.reuse, 0x58 ;  /* 0x000000581f217836 */ /* 0x040fe40000000000 */
[C---:B------:R-:W-:Y:S02]  /*6fc0*/  VIADD R34, R31.reuse, 0x60 ;  /* 0x000000601f227836 */ /* 0x040fe40000000000 */
[----:B------:R-:W-:-:S02]  /*6fd0*/  VIADD R35, R31, 0x68 ;  /* 0x000000681f237836 */ /* 0x000fc40000000000 */
[C---:B------:R-:W-:Y:S02]  /*6fe0*/  VIADD R36, R31.reuse, 0x70 ;  /* 0x000000701f247836 */ /* 0x040fe40000000000 */
[----:B------:R-:W-:-:S07]  /*6ff0*/  VIADD R7, R31, 0x78 ;  /* 0x000000781f077836 */ /* 0x000fce0000000000 */
.L_x_182:
[----:B------:R-:W-:Y:S01]  /*7000*/  IMAD R4, R6, 0x8, R19 ;  /* 0x0000000806047824 */ /* 0x000fe200078e0213 */
[----:B------:R-:W-:-:S04]  /*7010*/  SHF.L.U32 R37, R3, 0x1f, RZ ;  /* 0x0000001f03257819 */ /* 0x000fc800000006ff */
[----:B------:R-:W0:Y:S02]  /*7020*/  SYNCS.PHASECHK.TRANS64.TRYWAIT P0, [R4+URZ+0x38], R37 ;  /* 0x00003825040075a7 */ /* 0x000e24000800017f */
[----:B0-----:R-:W-:Y:S05]  /*7030*/  @!P0 BRA `(.L_x_179) ;  /* 0x0000001400008947 */ /* 0x001fea0003800000 */
.L_x_204:
[----:B------:R-:W-:-:S13]  /*7040*/  ISETP.NE.AND P0, PT, R32, RZ, PT ;  /* 0x000000ff2000720c */ /* 0x000fda0003f05270 */
[----:B0-----:R-:W0:Y:S02]  /*7050*/  @!P0 LDC R37, c[0x0][0x500] ;  /* 0x00014000ff258b82 */ /* 0x001e240000000800 */
[----:B0-----:R0:W-:Y:S02]  /*7060*/  @!P0 SYNCS.ARRIVE.TRANS64 RZ, [R4+URZ], R37 ;  /* 0x0000002504ff89a7 */ /* 0x0011e4000800003f */
[----:B0-----:R-:W-:-:S04]  /*7070*/  PRMT R37, R25, 0x9910, RZ ;  /* 0x0000991019257816 */ /* 0x001fc800000000ff */
[----:B------:R-:W-:-:S13]  /*7080*/  ISETP.NE.AND P0, PT, R37, 0x2, PT ;  /* 0x000000022500780c */ /* 0x000fda0003f05270 */
[----:B------:R-:W-:Y:S05]  /*7090*/  @P0 BRA `(.L_x_180) ;  /* 0x0000000000040947 */ /* 0x000fea0003800000 */
[----:B------:R-:W-:Y:S01]  /*70a0*/  BPT.TRAP 0x1 ;  /* 0x000000040000795c */ /* 0x000fe20000300000 */
.L_x_180:
[----:B------:R-:W-:-:S13]  /*70b0*/  LOP3.LUT P0, RZ, R26, 0x4, RZ, 0xc0, !PT ;  /* 0x000000041aff7812 */ /* 0x000fda000780c0ff */
[----:B------:R-:W-:Y:S05]  /*70c0*/  @P0 BRA `(.L_x_181) ;  /* 0x0000000000040947 */ /* 0x000fea0003800000 */
[----:B------:R-:W-:Y:S01]  /*70d0*/  BPT.TRAP 0x1 ;  /* 0x000000040000795c */ /* 0x000fe20000300000 */
.L_x_181:
[----:B------:R-:W-:Y:S01]  /*70e0*/  IMAD R37, R6, 0x4000, R19 ;  /* 0x0000400006257824 */ /* 0x000fe200078e0213 */
[----:B------:R-:W-:Y:S01]  /*70f0*/  R2UR UR17, R4 ;  /* 0x00000000041172ca */ /* 0x000fe200000e0000 */
[----:B------:R-:W-:Y:S01]  /*7100*/  UIADD3 UR14, UP0, UR46, 0xf0, URZ ;  /* 0x000000f02e0e7890 */ /* 0x000fe2000ff1e03f */
[----:B------:R-:W-:Y:S01]  /*7110*/  R2UR UR19, R5 ;  /* 0x00000000051372ca */ /* 0x000fe200000e0000 */
[----:B------:R-:W-:Y:S01]  /*7120*/  UMOV UR6, 0x0 ;  /* 0x0000000000067882 */ /* 0x000fe20000000000 */
[----:B------:R-:W-:Y:S01]  /*7130*/  R2UR UR4, R37 ;  /* 0x00000000250472ca */ /* 0x000fe200000e0000 */
[----:B------:R-:W-:Y:S01]  /*7140*/  UIADD3.X UR15, URZ, UR47, URZ, UP0, !UPT ;  /* 0x0000002f3f0f7290 */ /* 0x000fe200087fe43f */
[----:B------:R-:W-:Y:S01]  /*7150*/  R2UR UR20, R29 ;  /* 0x000000001d1472ca */ /* 0x000fe200000e0000 */
[----:B------:R-:W-:Y:S01]  /*7160*/  UMOV UR7, 0x10000000 ;  /* 0x1000000000077882 */ /* 0x000fe20000000000 */
[----:B------:R-:W-:Y:S01]  /*7170*/  R2UR UR18, R31 ;  /* 0x000000001f1272ca */ /* 0x000fe200000e0000 */
[----:B------:R-:W-:Y:S01]  /*7180*/  VIADD R0, R0, 0xffffffff ;  /* 0xffffffff00007836 */ /* 0x000fe20000000000 */
[----:B------:R-:W-:Y:S01]  /*7190*/  R2UR UR10, R8 ;  /* 0x00000000080a72ca */ /* 0x000fe200000e0000 */
[----:B------:R-:W-:Y:S01]  /*71a0*/  UIADD3 UR22, UP0, UR46, 0x1f0, URZ ;  /* 0x000001f02e167890 */ /* 0x000fe2000ff1e03f */
[----:B------:R-:W-:Y:S01]  /*71b0*/  R2UR UR34, R9 ;  /* 0x00000000092272ca */ /* 0x000fe200000e0000 */
[----:B------:R-:W-:Y:S01]  /*71c0*/  UMOV UR9, UR17 ;  /* 0x0000001100097c82 */ /* 0x000fe20008000000 */
[----:B------:R-:W-:Y:S01]  /*71d0*/  R2UR UR26, R10 ;  /* 0x000000000a1a72ca */ /* 0x000fe200000e0000 */
[----:B------:R-:W-:Y:S01]  /*71e0*/  UMOV UR11, UR19 ;  /* 0x00000013000b7c82 */ /* 0x000fe20008000000 */
[----:B------:R-:W-:Y:S01]  /*71f0*/  R2UR UR50, R11 ;  /* 0x000000000b3272ca */ /* 0x000fe200000e0000 */
[----:B------:R-:W-:Y:S01]  /*7200*/  UIADD3 UR16, UR4, 0x800, URZ ;  /* 0x0000080004107890 */ /* 0x000fe2000fffe03f */
[----:B------:R-:W-:Y:S01]  /*7210*/  R2UR UR42, R14 ;  /* 0x000000000e2a72ca */ /* 0x000fe200000e0000 */
[----:B------:R-:W-:Y:S01]  /*7220*/  UIADD3 UR8, UR4, 0xc00, URZ ;  /* 0x00000c0004087890 */ /* 0x000fe2000fffe03f */
[----:B------:R-:W-:Y:S01]  /*7230*/  ISETP.GT.AND P1, PT, R0, 0x1, PT ;  /* 0x000000010000780c */ /* 0x000fe20003f24270 */
[----:B------:R-:W-:Y:S01]  /*7240*/  UMOV UR12, UR20 ;  /* 0x00000014000c7c82 */ /* 0x000fe20008000000 */
[----:B------:R-:W-:Y:S01]  /*7250*/  UIADD3 UR32, UR4, 0x1000, URZ ;  /* 0x0000100004207890 */ /* 0x000fe2000fffe03f */
[----:B------:R-:W-:Y:S01]  /*7260*/  VIADD R6, R6, 0x1 ;  /* 0x0000000106067836 */ /* 0x000fe20000000000 */
[----:B------:R-:W-:Y:S01]  /*7270*/  UIADD3 UR24, UR4, 0x1400, URZ ;  /* 0x0000140004187890 */ /* 0x000fe2000fffe03f */
[----:B------:R-:W-:Y:S01]  /*7280*/  VIADD R5, R5, 0x20 ;  /* 0x0000002005057836 */ /* 0x000fe20000000000 */
[----:B------:R0:W-:Y:S01]  /*7290*/  UTMALDG.3D [UR16], [UR14], desc[UR6] ;  /* 0x000006100e0075b4 */ /* 0x0001e20008011000 */
[----:B------:R-:W-:Y:S01]  /*72a0*/  UIADD3 UR48, UR4, 0x1800, URZ ;  /* 0x0000180004307890 */ /* 0x000fe2000fffe03f */
[----:B------:R-:W-:Y:S01]  /*72b0*/  ISETP.NE.AND P0, PT, R6, 0x7, PT ;  /* 0x000000070600780c */ /* 0x000fe20003f05270 */
[----:B------:R-:W-:Y:S01]  /*72c0*/  UMOV UR33, UR17 ;  /* 0x0000001100217c82 */ /* 0x000fe20008000000 */
[----:B------:R-:W-:Y:S01]  /*72d0*/  UMOV UR35, UR19 ;  /* 0x0000001300237c82 */ /* 0x000fe20008000000 */
[----:B------:R-:W-:Y:S01]  /*72e0*/  UMOV UR36, UR20 ;  /* 0x0000001400247c82 */ /* 0x000fe20008000000 */
[----:B------:R-:W-:Y:S01]  /*72f0*/  UMOV UR25, UR17 ;  /* 0x0000001100197c82 */ /* 0x000fe20008000000 */
[----:B------:R-:W-:Y:S01]  /*7300*/  UMOV UR27, UR19 ;  /* 0x00000013001b7c82 */ /* 0x000fe20008000000 */
[----:B------:R1:W-:Y:S01]  /*7310*/  UTMALDG.3D [UR8], [UR14], desc[UR6] ;  /* 0x000006080e0075b4 */ /* 0x0003e20008011000 */
[----:B------:R-:W-:Y:S01]  /*7320*/  UMOV UR28, UR20 ;  /* 0x00000014001c7c82 */ /* 0x000fe20008000000 */
[----:B------:R-:W-:Y:S01]  /*7330*/  UMOV UR49, UR17 ;  /* 0x0000001100317c82 */ /* 0x000fe20008000000 */
[----:B------:R-:W-:Y:S01]  /*7340*/  UMOV UR51, UR19 ;  /* 0x0000001300337c82 */ /* 0x000fe20008000000 */
[----:B------:R-:W-:Y:S01]  /*7350*/  UMOV UR52, UR20 ;  /* 0x0000001400347c82 */ /* 0x000fe20008000000 */
[----:B------:R-:W-:Y:S01]  /*7360*/  UIADD3 UR40, UR4, 0x2400, URZ ;  /* 0x0000240004287890 */ /* 0x000fe2000fffe03f */
[----:B------:R-:W-:Y:S01]  /*7370*/  SEL R4, RZ, 0x1, P0 ;  /* 0x00000001ff047807 */ /* 0x000fe20000000000 */
[----:B------:R-:W-:Y:S01]  /*7380*/  UMOV UR41, UR17 ;  /* 0x0000001100297c82 */ /* 0x000fe20008000000 */
[----:B------:R2:W-:Y:S01]  /*7390*/  UTMALDG.3D [UR32], [UR14], desc[UR6] ;  /* 0x000006200e0075b4 */ /* 0x0005e20008011000 */
[----:B------:R-:W-:Y:S01]  /*73a0*/  UMOV UR43, UR19 ;  /* 0x00000013002b7c82 */ /* 0x000fe20008000000 */
[----:B------:R-:W-:Y:S01]  /*73b0*/  UMOV UR44, UR20 ;  /* 0x00000014002c7c82 */ /* 0x000fe20008000000 */
[----:B------:R-:W-:Y:S01]  /*73c0*/  UIADD3.X UR23, URZ, UR47, URZ, UP0, !UPT ;  /* 0x0000002f3f177290 */ /* 0x000fe200087fe43f */
[----:B------:R-:W-:-:S02]  /*73d0*/  LOP3.LUT R3, R3, R4, RZ, 0x3c, !PT ;  /* 0x0000000403037212 */ /* 0x000fc400078e3cff */
[----:B------:R-:W-:Y:S02]  /*73e0*/  SEL R6, R6, RZ, P0 ;  /* 0x000000ff06067207 */ /* 0x000fe40000000000 */
[----:B0-----:R-:W-:Y:S01]  /*73f0*/  R2UR UR18, R12 ;  /* 0x000000000c1272ca */ /* 0x001fe200000e0000 */
[----:B------:R-:W-:Y:S01]  /*7400*/  UIADD3 UR16, UR4, 0x1c00, URZ ;  /* 0x00001c0004107890 */ /* 0x000fe2000fffe03f */
[----:B------:R0:W-:Y:S01]  /*7410*/  UTMALDG.3D [UR24], [UR14], desc[UR6] ;  /* 0x000006180e0075b4 */ /* 0x0001e20008011000 */
[----:B-1----:R-:W-:Y:S01]  /*7420*/  R2UR UR10, R13 ;  /* 0x000000000d0a72ca */ /* 0x002fe200000e0000 */
[----:B------:R-:W-:Y:S01]  /*7430*/  UIADD3 UR8, UR4, 0x2000, URZ ;  /* 0x0000200004087890 */ /* 0x000fe2000fffe03f */
[----:B------:R-:W-:Y:S01]  /*7440*/  UTMALDG.3D [UR48], [UR14], desc[UR6] ;  /* 0x000006300e0075b4 */ /* 0x000fe20008011000 */
[----:B--2---:R-:W-:Y:S01]  /*7450*/  R2UR UR34, R15 ;  /* 0x000000000f2272ca */ /* 0x004fe200000e0000 */
[----:B------:R-:W-:-:S06]  /*7460*/  UIADD3 UR32, UR4, 0x2800, URZ ;  /* 0x0000280004207890 */ /* 0x000fcc000fffe03f */
[----:B------:R1:W-:Y:S01]  /*7470*/  UTMALDG.3D [UR16], [UR14], desc[UR6] ;  /* 0x000006100e0075b4 */ /* 0x0003e20008011000 */
[----:B0-----:R-:W-:Y:S02]  /*7480*/  R2UR UR26, R20 ;  /* 0x00000000141a72ca */ /* 0x001fe400000e0000 */
[----:B------:R0:W-:Y:S01]  /*7490*/  UTMALDG.3D [UR8], [UR14], desc[UR6] ;  /* 0x000006080e0075b4 */ /* 0x0001e20008011000 */
[----:B------:R-:W-:Y:S01]  /*74a0*/  UIADD3 UR24, UR4, 0x2c00, URZ ;  /* 0x00002c0004187890 */ /* 0x000fe2000fffe03f */
[----:B------:R2:W-:Y:S01]  /*74b0*/  UTMALDG.3D [UR40], [UR14], desc[UR6] ;  /* 0x000006280e0075b4 */ /* 0x0005e20008011000 */
[----:B-1----:R-:W-:Y:S01]  /*74c0*/  R2UR UR18, R21 ;  /* 0x00000000151272ca */ /* 0x002fe200000e0000 */
[----:B------:R-:W-:Y:S01]  /*74d0*/  UIADD3 UR16, UR4, 0x3000, URZ ;  /* 0x0000300004107890 */ /* 0x000fe2000fffe03f */
[----:B------:R1:W-:Y:S01]  /*74e0*/  UTMALDG.3D [UR32], [UR14], desc[UR6] ;  /* 0x000006200e0075b4 */ /* 0x0003e20008011000 */
[----:B0-----:R-:W-:Y:S01]  /*74f0*/  R2UR UR10, R33 ;  /* 0x00000000210a72ca */ /* 0x001fe200000e0000 */
[----:B------:R-:W-:-:S04]  /*7500*/  UIADD3 UR8, UR4, 0x3400, URZ ;  /* 0x0000340004087890 */ /* 0x000fc8000fffe03f */
[----:B------:R0:W-:Y:S01]  /*7510*/  UTMALDG.3D [UR24], [UR14], desc[UR6] ;  /* 0x000006180e0075b4 */ /* 0x0001e20008011000 */
[----:B--2---:R-:W-:Y:S01]  /*7520*/  R2UR UR42, R34 ;  /* 0x00000000222a72ca */ /* 0x004fe200000e0000 */
[----:B------:R-:W-:-:S03]  /*7530*/  UIADD3 UR40, UR4, 0x3800, URZ ;  /* 0x0000380004287890 */ /* 0x000fc6000fffe03f */
[----:B------:R2:W-:Y:S01]  /*7540*/  UTMALDG.3D [UR16], [UR14], desc[UR6] ;  /* 0x000006100e0075b4 */ /* 0x0005e20008011000 */
[----:B-1----:R-:W-:Y:S02]  /*7550*/  R2UR UR34, R35 ;  /* 0x00000000232272ca */ /* 0x002fe400000e0000 */
[----:B------:R1:W-:Y:S01]  /*7560*/  UTMALDG.3D [UR8], [UR14], desc[UR6] ;  /* 0x000006080e0075b4 */ /* 0x0003e20008011000 */
[----:B------:R-:W-:Y:S01]  /*7570*/  UIADD3 UR32, UR4, 0x3c00, URZ ;  /* 0x00003c0004207890 */ /* 0x000fe2000fffe03f */
[----:B0-----:R-:W-:Y:S01]  /*7580*/  R2UR UR26, R36 ;  /* 0x00000000241a72ca */ /* 0x001fe200000e0000 */
[----:B------:R-:W-:-:S03]  /*7590*/  UIADD3 UR24, UR4, 0x4000, URZ ;  /* 0x0000400004187890 */ /* 0x000fc6000fffe03f */
[----:B------:R0:W-:Y:S01]  /*75a0*/  UTMALDG.3D [UR40], [UR14], desc[UR6] ;  /* 0x000006280e0075b4 */ /* 0x0001e20008011000 */
[----:B--2---:R-:W-:Y:S01]  /*75b0*/  R2UR UR18, R7 ;  /* 0x00000000071272ca */ /* 0x004fe200000e0000 */
[----:B------:R-:W-:-:S03]  /*75c0*/  UIADD3 UR16, UR4, 0x4400, URZ ;  /* 0x0000440004107890 */ /* 0x000fc6000fffe03f */
[----:B------:R0:W-:Y:S01]  /*75d0*/  UTMALDG.3D [UR32], [UR14], desc[UR6] ;  /* 0x000006200e0075b4 */ /* 0x0001e20008011000 */
[----:B-1----:R-:W-:Y:S01]  /*75e0*/  R2UR UR11, R30 ;  /* 0x000000001e0b72ca */ /* 0x002fe200000e0000 */
[----:B------:R-:W-:Y:S02]  /*75f0*/  UIADD3 UR8, UR4, 0x1c800, URZ ;  /* 0x0001c80004087890 */ /* 0x000fe4000fffe03f */
[----:B------:R0:W-:Y:S01]  /*7600*/  UTMALDG.3D [UR24], [UR14], desc[UR6] ;  /* 0x000006180e0075b4 */ /* 0x0001e20008011000 */
[----:B------:R-:W-:-:S04]  /*7610*/  UMOV UR10, UR19 ;  /* 0x00000013000a7c82 */ /* 0x000fc80008000000 */
[----:B------:R0:W-:Y:S05]  /*7620*/  UTMALDG.3D [UR16], [UR14], desc[UR6] ;  /* 0x000006100e0075b4 */ /* 0x0001ea0008011000 */
[----:B------:R0:W-:Y:S02]  /*7630*/  UTMALDG.3D [UR8], [UR22], desc[UR6] ;  /* 0x00000608160075b4 */ /* 0x0001e40008011000 */
[----:B0-----:R-:W-:Y:S05]  /*7640*/  @P1 BRA `(.L_x_182) ;  /* 0xfffffff8006c1947 */ /* 0x001fea000383ffff */
.L_x_176:
[----:B------:R-:W-:Y:S05]  /*7650*/  BSYNC B6 ;  /* 0x0000000000067941 */ /* 0x000fea0003800000 */
.L_x_175:
[----:B------:R-:W-:Y:S01]  /*7660*/  LOP3.LUT P2, RZ, R23, 0xff, RZ, 0xc0, !PT ;  /* 0x000000ff17ff7812 */ /* 0x000fe2000784c0ff */
[C---:B------:R-:W-:Y:S01]  /*7670*/  IMAD.IADD R0, R24.reuse, 0x1, R27 ;  /* 0x0000000118007824 */ /* 0x040fe200078e021b */
[----:B------:R-:W-:Y:S01]  /*7680*/  ULDC.64 UR4, c[0x0][0x650] ;  /* 0x0001940000047ab9 */ /* 0x000fe20000000a00 */
[----:B------:R-:W-:Y:S01]  /*7690*/  ISETP.GE.U32.AND P1, PT, R24, 0x7, PT ;  /* 0x000000071800780c */ /* 0x000fe20003f26070 */
[----:B------:R-:W-:Y:S01]  /*76a0*/  BSSY B0, `(.L_x_183) ;  /* 0x000006c000007945 */ /* 0x000fe20003800000 */
[C---:B------:R-:W-:Y:S01]  /*76b0*/  IMAD.WIDE.U32 R4, R0.reuse, 0x24924925, RZ ;  /* 0x2492492500047825 */ /* 0x040fe200078e00ff */
[C---:B------:R-:W-:Y:S02]  /*76c0*/  ISETP.GT.U32.AND P0, PT, R0.reuse, 0x6, PT ;  /* 0x000000060000780c */ /* 0x040fe40003f04070 */
[----:B------:R-:W-:Y:S01]  /*76d0*/  PRMT R23, RZ, 0x7610, R23 ;  /* 0x00007610ff177816 */ /* 0x000fe20000000017 */
[----:B------:R-:W-:Y:S01]  /*76e0*/  IMAD.IADD R4, R0, 0x1, -R5 ;  /* 0x0000000100047824 */ /* 0x000fe200078e0a05 */
[----:B------:R-:W-:Y:S01]  /*76f0*/  ISETP.LT.U32.AND P0, PT, R24, 0x7, P0 ;  /* 0x000000071800780c */ /* 0x000fe20000701070 */
[----:B------:R-:W-:-:S02]  /*7700*/  IMAD.MOV.U32 R31, RZ, RZ, -0x1 ;  /* 0xffffffffff1f7424 */ /* 0x000fc400078e00ff */
[----:B------:R-:W0:Y:S01]  /*7710*/  @P2 S2R R6, SR_CgaCtaId ;  /* 0x0000000000062919 */ /* 0x000e220000008800 */
[----:B------:R-:W-:Y:S01]  /*7720*/  @P2 MOV R3, 0x400 ;  /* 0x0000040000032802 */ /* 0x000fe20000000f00 */
[----:B------:R-:W-:Y:S01]  /*7730*/  IMAD.MOV.U32 R30, RZ, RZ, -0x1 ;  /* 0xffffffffff1e7424 */ /* 0x000fe200078e00ff */
[----:B------:R-:W-:Y:S01]  /*7740*/  LEA.HI R4, R4, R5, RZ, 0x1f ;  /* 0x0000000504047211 */ /* 0x000fe200078ff8ff */
[----:B------:R-:W-:-:S03]  /*7750*/  IMAD.MOV.U32 R29, RZ, RZ, -0x1 ;  /* 0xffffffffff1d7424 */ /* 0x000fc600078e00ff */
[----:B------:R-:W-:Y:S02]  /*7760*/  SHF.R.U32.HI R27, RZ, 0x2, R4 ;  /* 0x00000002ff1b7819 */ /* 0x000fe40000011604 */
[----:B0-----:R-:W-:Y:S02]  /*7770*/  @P2 LEA R6, R6, R3, 0x18 ;  /* 0x0000000306062211 */ /* 0x001fe400078ec0ff */
[----:B------:R-:W-:Y:S02]  /*7780*/  SEL R3, RZ, 0x1, !P0 ;  /* 0x00000001ff037807 */ /* 0x000fe40004000000 */
[----:B------:R-:W-:Y:S01]  /*7790*/  IADD3 R16, P0, R16, UR54, RZ ;  /* 0x0000003610107c10 */ /* 0x000fe2000ff1e0ff */
[----:B------:R0:W-:Y:S01]  /*77a0*/  @P2 SYNCS.ARRIVE.TRANS64.A1T0 RZ, [R6+URZ+0x88], RZ ;  /* 0x000088ff06ff29a7 */ /* 0x0001e2000810003f */
[----:B------:R-:W-:Y:S02]  /*77b0*/  LOP3.LUT R28, R28, R3, RZ, 0x3c, !PT ;  /* 0x000000031c1c7212 */ /* 0x000fe400078e3cff */
[----:B------:R-:W-:-:S02]  /*77c0*/  IADD3.X R17, R17, UR45, RZ, P0, !PT ;  /* 0x0000002d11117c10 */ /* 0x000fc400087fe4ff */
[----:B------:R-:W-:Y:S02]  /*77d0*/  ISETP.GE.U32.AND P0, PT, R16, UR4, PT ;  /* 0x0000000410007c0c */ /* 0x000fe4000bf06070 */
[----:B------:R-:W-:Y:S01]  /*77e0*/  @P1 LOP3.LUT R28, R28, 0x1, R27, 0x78, !PT ;  /* 0x000000011c1c1812 */ /* 0x000fe200078e781b */
[--C-:B------:R-:W-:Y:S01]  /*77f0*/  IMAD R27, R27, -0x7, R0.reuse ;  /* 0xfffffff91b1b7824 */ /* 0x100fe200078e0200 */
[----:B------:R-:W-:Y:S02]  /*7800*/  ISETP.GE.U32.AND.EX P0, PT, R17, UR5, PT, P0 ;  /* 0x0000000511007c0c */ /* 0x000fe4000bf06100 */
[----:B------:R-:W-:-:S11]  /*7810*/  PRMT R0, RZ, 0x7610, R0 ;  /* 0x00007610ff007816 */ /* 0x000fd60000000000 */
[----:B0-----:R-:W-:Y:S05]  /*7820*/  @P0 BRA `(.L_x_184) ;  /* 0x00000004004c0947 */ /* 0x001fea0003800000 */
[----:B------:R-:W-:Y:S01]  /*7830*/  ULDC.64 UR4, c[0x0][0x628] ;  /* 0x00018a0000047ab9 */ /* 0x000fe20000000a00 */
[----:B------:R-:W0:Y:S01]  /*7840*/  S2R R10, SR_CTAID.X ;  /* 0x00000000000a7919 */ /* 0x000e220000002500 */
[----:B------:R-:W-:Y:S01]  /*7850*/  ISETP.NE.U32.AND P0, PT, RZ, UR4, PT ;  /* 0x00000004ff007c0c */ /* 0x000fe2000bf05070 */
[----:B------:R-:W-:Y:S01]  /*7860*/  ULDC UR7, c[0x0][0x630] ;  /* 0x00018c0000077ab9 */ /* 0x000fe20000000800 */
[----:B------:R-:W-:Y:S01]  /*7870*/  IMAD.MOV.U32 R4, RZ, RZ, R16 ;  /* 0x000000ffff047224 */ /* 0x000fe200078e0010 */
[----:B------:R-:W1:Y:S01]  /*7880*/  S2R R0, SR_CTAID.Y ;  /* 0x0000000000007919 */ /* 0x000e620000002600 */
[----:B------:R-:W-:Y:S02]  /*7890*/  ISETP.NE.AND.EX P0, PT, RZ, UR5, PT, P0 ;  /* 0x00000005ff007c0c */ /* 0x000fe4000bf05300 */
[----:B------:R-:W-:-:S11]  /*78a0*/  MOV R5, R17 ;  /* 0x0000001100057202 */ /* 0x000fd60000000f00 */
[----:B------:R-:W-:Y:S05]  /*78b0*/  @!P0 BRA `(.L_x_185) ;  /* 0x0000000000288947 */ /* 0x000fea0003800000 */
[----:B------:R-:W-:Y:S02]  /*78c0*/  ULDC UR6, c[0x0][0x634] ;  /* 0x00018d0000067ab9 */ /* 0x000fe40000000800 */
[----:B------:R-:W-:-:S05]  /*78d0*/  IADD3 R9, P0, R16, UR6, RZ ;  /* 0x0000000610097c10 */ /* 0x000fca000ff1e0ff */
[----:B------:R-:W-:-:S04]  /*78e0*/  IMAD.X R3, RZ, RZ, R17, P0 ;  /* 0x000000ffff037224 */ /* 0x000fc800000e0611 */
[----:B------:R-:W-:-:S04]  /*78f0*/  IMAD.WIDE.U32 R6, R3, UR4, RZ ;  /* 0x0000000403067c25 */ /* 0x000fc8000f8e00ff */
[----:B------:R-:W-:-:S04]  /*7900*/  IMAD.WIDE.U32 R6, P0, R9, UR5, R6 ;  /* 0x0000000509067c25 */ /* 0x000fc8000f800006 */
[----:B------:R-:W-:-:S04]  /*7910*/  IMAD.WIDE.U32 R8, R9, UR4, RZ ;  /* 0x0000000409087c25 */ /* 0x000fc8000f8e00ff */
[----:B------:R-:W-:Y:S01]  /*7920*/  IMAD.X R5, RZ, RZ, RZ, P0 ;  /* 0x000000ffff057224 */ /* 0x000fe200000e06ff */
[----:B------:R-:W-:Y:S01]  /*7930*/  IADD3 RZ, P0, R9, R6, RZ ;  /* 0x0000000609ff7210 */ /* 0x000fe20007f1e0ff */
[----:B------:R-:W-:-:S04]  /*7940*/  IMAD.MOV.U32 R4, RZ, RZ, R7 ;  /* 0x000000ffff047224 */ /* 0x000fc800078e0007 */
[----:B------:R-:W-:-:S08]  /*7950*/  IMAD.WIDE.U32.X R4, R3, UR5, R4, P0 ;  /* 0x0000000503047c25 */ /* 0x000fd000080e0404 */
.L_x_185:
[--C-:B------:R-:W-:Y:S01]  /*7960*/  SHF.R.U64 R29, R4, UR7, R5.reuse ;  /* 0x00000007041d7c19 */ /* 0x100fe20008001205 */
[----:B------:R-:W-:Y:S01]  /*7970*/  ULDC.64 UR4, c[0x0][0x620] ;  /* 0x0001880000047ab9 */ /* 0x000fe20000000a00 */
[----:B------:R-:W-:Y:S01]  /*7980*/  SHF.R.U32.HI R3, RZ, UR7, R5 ;  /* 0x00000007ff037c19 */ /* 0x000fe20008011605 */
[----:B------:R-:W2:Y:S01]  /*7990*/  LDC R15, c[0x0][0x144] ;  /* 0x00005100ff0f7b82 */ /* 0x000ea20000000800 */
[----:B------:R-:W-:Y:S01]  /*79a0*/  IADD3 R6, P0, RZ, -R29, RZ ;  /* 0x8000001dff067210 */ /* 0x000fe20007f1e0ff */
[----:B------:R-:W-:Y:S01]  /*79b0*/  ULDC.64 UR8, c[0x0][0x640] ;  /* 0x0001900000087ab9 */ /* 0x000fe20000000a00 */
[----:B0-----:R-:W-:Y:S01]  /*79c0*/  I2FP.F32.U32 R7, R10 ;  /* 0x0000000a00077245 */ /* 0x001fe20000201000 */
[----:B------:R-:W-:Y:S02]  /*79d0*/  ULDC UR6, c[0x0][0x608] ;  /* 0x0001820000067ab9 */ /* 0x000fe40000000800 */
[----:B------:R-:W-:Y:S01]  /*79e0*/  IMAD.X R3, RZ, RZ, ~R3, P0 ;  /* 0x000000ffff037224 */ /* 0x000fe200000e0e03 */
[----:B------:R-:W-:Y:S01]  /*79f0*/  ISETP.NE.U32.AND P0, PT, RZ, UR8, PT ;  /* 0x00000008ff007c0c */ /* 0x000fe2000bf05070 */
[----:B------:R-:W-:Y:S01]  /*7a00*/  IMAD.WIDE.U32 R4, R6, UR4, R16 ;  /* 0x0000000406047c25 */ /* 0x000fe2000f8e0010 */
[----:B------:R-:W0:Y:S02]  /*7a10*/  LDC R9, c[0x0][0x148] ;  /* 0x00005200ff097b82 */ /* 0x000e240000000800 */
[----:B------:R-:W-:Y:S01]  /*7a20*/  ISETP.NE.AND.EX P0, PT, RZ, UR9, PT, P0 ;  /* 0x00000009ff007c0c */ /* 0x000fe2000bf05300 */
[----:B------:R-:W-:Y:S01]  /*7a30*/  IMAD R3, R3, UR4, RZ ;  /* 0x0000000403037c24 */ /* 0x000fe2000f8e02ff */
[----:B------:R-:W-:-:S02]  /*7a40*/  ULDC UR4, c[0x0][0x150] ;  /* 0x0000540000047ab9 */ /* 0x000fc40000000800 */
[----:B------:R-:W-:Y:S01]  /*7a50*/  FMUL R7, R7, UR4 ;  /* 0x0000000407077c20 */ /* 0x000fe20008400000 */
[----:B------:R-:W-:Y:S01]  /*7a60*/  IMAD R3, R6, UR5, R3 ;  /* 0x0000000506037c24 */ /* 0x000fe2000f8e0203 */
[----:B------:R-:W-:Y:S01]  /*7a70*/  ULDC UR4, c[0x0][0x618] ;  /* 0x0001860000047ab9 */ /* 0x000fe20000000800 */
[----:B------:R-:W-:Y:S02]  /*7a80*/  ULDC UR5, c[0x0][0x154] ;  /* 0x0000550000057ab9 */ /* 0x000fe40000000800 */
[----:B------:R-:W-:Y:S01]  /*7a90*/  IMAD.IADD R5, R5, 0x1, R3 ;  /* 0x0000000105057824 */ /* 0x000fe200078e0203 */
[----:B------:R-:W3:Y:S04]  /*7aa0*/  F2I.U32.TRUNC.NTZ R7, R7 ;  /* 0x0000000700077305 */ /* 0x000ee8000020f000 */
[----:B------:R-:W-:-:S02]  /*7ab0*/  SHF.R.U64 R3, R4, UR4, R5 ;  /* 0x0000000404037c19 */ /* 0x000fc40008001205 */
[----:B-1----:R-:W-:-:S05]  /*7ac0*/  I2FP.F32.U32 R4, R0 ;  /* 0x0000000000047245 */ /* 0x002fca0000201000 */
[----:B------:R-:W-:Y:S01]  /*7ad0*/  FMUL R12, R4, UR5 ;  /* 0x00000005040c7c20 */ /* 0x000fe20008400000 */
[----:B------:R-:W-:Y:S01]  /*7ae0*/  SHF.R.U32.HI R4, RZ, UR4, R5 ;  /* 0x00000004ff047c19 */ /* 0x000fe20008011605 */
[----:B------:R-:W-:Y:S01]  /*7af0*/  ULDC UR4, c[0x0][0x658] ;  /* 0x0001960000047ab9 */ /* 0x000fe20000000800 */
[----:B---3--:R-:W-:Y:S02]  /*7b00*/  IMAD.MOV R7, RZ, RZ, -R7 ;  /* 0x000000ffff077224 */ /* 0x008fe400078e0a07 */
[--C-:B------:R-:W-:Y:S01]  /*7b10*/  SHF.R.U64 R11, R3, UR6, R4.reuse ;  /* 0x00000006030b7c19 */ /* 0x100fe20008001204 */
[----:B------:R-:W1:Y:S01]  /*7b20*/  F2I.U32.TRUNC.NTZ R12, R12 ;  /* 0x0000000c000c7305 */ /* 0x000e62000020f000 */
[----:B------:R-:W-:Y:S01]  /*7b30*/  SHF.R.U32.HI R4, RZ, UR6, R4 ;  /* 0x00000006ff047c19 */ /* 0x000fe20008011604 */
[----:B--2---:R-:W-:-:S03]  /*7b40*/  IMAD R10, R15, R7, R10 ;  /* 0x000000070f0a7224 */ /* 0x004fc600078e020a */
[--C-:B------:R-:W-:Y:S02]  /*7b50*/  SHF.R.U64 R8, R11, UR4, R4.reuse ;  /* 0x000000040b087c19 */ /* 0x100fe40008001204 */
[----:B------:R-:W-:-:S03]  /*7b60*/  SHF.R.U32.HI R13, RZ, UR4, R4 ;  /* 0x00000004ff0d7c19 */ /* 0x000fc60008011604 */
[----:B------:R-:W-:Y:S02]  /*7b70*/  IMAD.MOV.U32 R4, RZ, RZ, R8 ;  /* 0x000000ffff047224 */ /* 0x000fe400078e0008 */
[----:B------:R-:W-:Y:S01]  /*7b80*/  IMAD.MOV.U32 R5, RZ, RZ, R13 ;  /* 0x000000ffff057224 */ /* 0x000fe200078e000d */
[----:B01----:R-:W-:Y:S06]  /*7b90*/  @!P0 BRA `(.L_x_186) ;  /* 0x0000000000288947 */ /* 0x003fec0003800000 */
[----:B------:R-:W-:Y:S02]  /*7ba0*/  ULDC UR4, c[0x0][0x64c] ;  /* 0x0001930000047ab9 */ /* 0x000fe40000000800 */
[----:B------:R-:W-:-:S05]  /*7bb0*/  IADD3 R5, P0, R8, UR4, RZ ;  /* 0x0000000408057c10 */ /* 0x000fca000ff1e0ff */
[----:B------:R-:W-:-:S04]  /*7bc0*/  IMAD.X R13, RZ, RZ, R13, P0 ;  /* 0x000000ffff0d7224 */ /* 0x000fc800000e060d */
[----:B------:R-:W-:-:S04]  /*7bd0*/  IMAD.WIDE.U32 R6, R13, UR8, RZ ;  /* 0x000000080d067c25 */ /* 0x000fc8000f8e00ff */
[----:B------:R-:W-:-:S04]  /*7be0*/  IMAD.WIDE.U32 R6, P0, R5, UR9, R6 ;  /* 0x0000000905067c25 */ /* 0x000fc8000f800006 */
[----:B------:R-:W-:-:S04]  /*7bf0*/  IMAD.WIDE.U32 R4, R5, UR8, RZ ;  /* 0x0000000805047c25 */ /* 0x000fc8000f8e00ff */
[----:B------:R-:W-:Y:S01]  /*7c00*/  IMAD.MOV.U32 R4, RZ, RZ, R7 ;  /* 0x000000ffff047224 */ /* 0x000fe200078e0007 */
[----:B------:R-:W-:Y:S01]  /*7c10*/  IADD3 RZ, P1, R5, R6, RZ ;  /* 0x0000000605ff7210 */ /* 0x000fe20007f3e0ff */
[----:B------:R-:W-:-:S04]  /*7c20*/  IMAD.X R5, RZ, RZ, RZ, P0 ;  /* 0x000000ffff057224 */ /* 0x000fc800000e06ff */
[----:B------:R-:W-:-:S08]  /*7c30*/  IMAD.WIDE.U32.X R4, R13, UR9, R4, P1 ;  /* 0x000000090d047c25 */ /* 0x000fd000088e0404 */
.L_x_186:
[----:B------:R-:W-:Y:S01]  /*7c40*/  ISETP.NE.AND P0, PT, R2, 0x1, PT ;  /* 0x000000010200780c */ /* 0x000fe20003f05270 */
[----:B------:R-:W-:Y:S01]  /*7c50*/  ULDC UR4, c[0x0][0x648] ;  /* 0x0001920000047ab9 */ /* 0x000fe20000000800 */
[----:B------:R-:W-:Y:S01]  /*7c60*/  LOP3.LUT R11, R11, UR38, RZ, 0xc0, !PT ;  /* 0x000000260b0b7c12 */ /* 0x000fe2000f8ec0ff */
[----:B------:R-:W-:Y:S01]  /*7c70*/  IMAD.MOV R12, RZ, RZ, -R12 ;  /* 0x000000ffff0c7224 */ /* 0x000fe200078e0a0c */
[----:B------:R-:W-:Y:S01]  /*7c80*/  SHF.R.U64 R4, R4, UR4, R5 ;  /* 0x0000000404047c19 */ /* 0x000fe20008001205 */
[----:B------:R-:W-:Y:S01]  /*7c90*/  ULDC UR4, c[0x0][0x638] ;  /* 0x00018e0000047ab9 */ /* 0x000fe20000000800 */
[----:B------:R-:W-:Y:S01]  /*7ca0*/  LOP3.LUT R31, R3, UR39, RZ, 0xc0, !PT ;  /* 0x00000027031f7c12 */ /* 0x000fe2000f8ec0ff */
[----:B------:R-:W-:Y:S02]  /*7cb0*/  ULDC UR5, c[0x0][0x610] ;  /* 0x0001840000057ab9 */ /* 0x000fe40000000800 */
[----:B------:R-:W-:Y:S02]  /*7cc0*/  IMAD.MOV R5, RZ, RZ, -R4 ;  /* 0x000000ffff057224 */ /* 0x000fe400078e0a04 */
[----:B------:R-:W-:-:S02]  /*7cd0*/  IMAD R11, R4, UR37, R11 ;  /* 0x00000025040b7c24 */ /* 0x000fc4000f8e020b */
[----:B------:R-:W-:Y:S02]  /*7ce0*/  @P0 IMAD R10, R9, R12, R0 ;  /* 0x0000000c090a0224 */ /* 0x000fe400078e0200 */
[----:B------:R-:W-:Y:S01]  /*7cf0*/  IMAD R8, R5, UR4, R8 ;  /* 0x0000000405087c24 */ /* 0x000fe2000f8e0208 */
[----:B------:R-:W-:Y:S01]  /*7d00*/  ULDC UR4, c[0x0][0x600] ;  /* 0x0001800000047ab9 */ /* 0x000fe20000000800 */
[----:B------:R-:W-:Y:S02]  /*7d10*/  IMAD R10, R11, UR5, R10 ;  /* 0x000000050b0a7c24 */ /* 0x000fe4000f8e020a */
[----:B------:R-:W-:Y:S02]  /*7d20*/  IMAD R31, R8, UR4, R31 ;  /* 0x00000004081f7c24 */ /* 0x000fe4000f8e021f */
[----:B------:R-:W-:-:S03]  /*7d30*/  IMAD.MOV.U32 R0, RZ, RZ, 0x1 ;  /* 0x00000001ff007424 */ /* 0x000fc600078e00ff */
[----:B------:R-:W-:Y:S02]  /*7d40*/  SEL R30, R31, R10, !P0 ;  /* 0x0000000a1f1e7207 */ /* 0x000fe40004000000 */
[----:B------:R-:W-:-:S07]  /*7d50*/  SEL R31, R10, R31, !P0 ;  /* 0x0000001f0a1f7207 */ /* 0x000fce0004000000 */
.L_x_184:
[----:B------:R-:W-:Y:S05]  /*7d60*/  BSYNC B0 ;  /* 0x0000000000007941 */ /* 0x000fea0003800000 */
.L_x_183:
[----:B------:R-:W-:-:S13]  /*7d70*/  LOP3.LUT P0, RZ, R0, 0xff, RZ, 0xc0, !PT ;  /* 0x000000ff00ff7812 */ /* 0x000fda000780c0ff */
[----:B------:R-:W-:Y:S05]  /*7d80*/  @P0 BRA `(.L_x_187) ;  /* 0xffffffec00840947 */ /* 0x000fea000383ffff */
[----:B------:R-:W-:Y:S05]  /*7d90*/  BSYNC B7 ;  /* 0x0000000000077941 */ /* 0x000fea0003800000 */
.L_x_173:
[----:B------:R-:W-:-:S03]  /*7da0*/  UMOV UR4, 0xffffffff ;  /* 0xffffffff00047882 */ /* 0x000fc60000000000 */
[----:B------:R-:W-:Y:S05]  /*7db0*/  BRA.DIV UR4, `(.L_x_188) ;  /* 0x0000000604b47947 */ /* 0x000fea000b800000 */
[----:B------:R-:W-:-:S13]  /*7dc0*/  ELECT P6, URZ, PT ;  /* 0x00000000003f782f */ /* 0x000fda00038c0000 */
.L_x_207:
[----:B------:R-:W-:Y:S04]  /*7dd0*/  BSSY B0, `(.L_x_189) ;  /* 0x0000046000007945 */ /* 0x000fe80003800000 */
[----:B------:R-:W-:Y:S05]  /*7de0*/  @!P6 BRA `(.L_x_190) ;  /* 0x000000040010e947 */ /* 0x000fea0003800000 */
[----:B------:R-:W-:-:S04]  /*7df0*/  LOP3.LUT R18, R18, 0x2, RZ, 0xfc, !PT ;  /* 0x0000000212127812 */ /* 0x000fc800078efcff */
[----:B------:R-:W-:-:S13]  /*7e00*/  ISETP.NE.AND P0, PT, R18, 0x3, PT ;  /* 0x000000031200780c */ /* 0x000fda0003f05270 */
[----:B------:R-:W-:Y:S05]  /*7e10*/  @!P0 BRA `(.L_x_191) ;  /* 0x0000000000048947 */ /* 0x000fea0003800000 */
[----:B------:R-:W-:Y:S01]  /*7e20*/  BPT.TRAP 0x1 ;  /* 0x000000040000795c */ /* 0x000fe20000300000 */
.L_x_191:
[----:B------:R-:W0:Y:S01]  /*7e30*/  S2R R3, SR_CgaCtaId ;  /* 0x0000000000037919 */ /* 0x000e220000008800 */
[----:B------:R-:W-:Y:S02]  /*7e40*/  MOV R0, 0x400 ;  /* 0x0000040000007802 */ /* 0x000fe40000000f00 */
[----:B------:R-:W-:Y:S02]  /*7e50*/  SHF.L.U32 R2, R28, 0x1f, RZ ;  /* 0x0000001f1c027819 */ /* 0x000fe400000006ff */
[----:B0-----:R-:W-:-:S05]  /*7e60*/  LEA R0, R3, R0, 0x18 ;  /* 0x0000000003007211 */ /* 0x001fca00078ec0ff */
[----:B------:R-:W-:-:S04]  /*7e70*/  VIADD R0, R0, 0x38 ;  /* 0x0000003800007836 */ /* 0x000fc80000000000 */
[C---:B------:R-:W-:Y:S02]  /*7e80*/  IMAD R5, R27.reuse, 0x8, R0 ;  /* 0x000000081b057824 */ /* 0x040fe400078e0200 */
[----:B------:R-:W-:Y:S02]  /*7e90*/  VIADD R27, R27, 0x1 ;  /* 0x000000011b1b7836 */ /* 0x000fe40000000000 */
[----:B------:R-:W0:Y:S03]  /*7ea0*/  SYNCS.PHASECHK.TRANS64.TRYWAIT P0, [R5+URZ], R2 ;  /* 0x00000002050075a7 */ /* 0x000e26000800017f */
[----:B------:R-:W-:-:S04]  /*7eb0*/  ISETP.NE.AND P1, PT, R27, 0x7, PT ;  /* 0x000000071b00780c */ /* 0x000fc80003f25270 */
[----:B------:R-:W-:Y:S02]  /*7ec0*/  SEL R3, RZ, 0x1, P1 ;  /* 0x00000001ff037807 */ /* 0x000fe40000800000 */
[----:B------:R-:W-:Y:S02]  /*7ed0*/  SEL R27, R27, RZ, P1 ;  /* 0x000000ff1b1b7207 */ /* 0x000fe40000800000 */
[----:B------:R-:W-:Y:S02]  /*7ee0*/  LOP3.LUT R28, R28, R3, RZ, 0x3c, !PT ;  /* 0x000000031c1c7212 */ /* 0x000fe400078e3cff */
[----:B------:R-:W-:Y:S02]  /*7ef0*/  LEA R7, R27, R0, 0x3 ;  /* 0x000000001b077211 */ /* 0x000fe400078e18ff */
[----:B------:R-:W-:Y:S01]  /*7f00*/  SHF.L.U32 R4, R28, 0x1f, RZ ;  /* 0x0000001f1c047819 */ /* 0x000fe200000006ff */
[----:B0-----:R-:W-:Y:S06]  /*7f10*/  @!P0 BRA `(.L_x_192) ;  /* 0x00000004007c8947 */ /* 0x001fec0003800000 */
.L_x_208:
[----:B------:R-:W1:Y:S01]  /*7f20*/  SYNCS.PHASECHK.TRANS64.TRYWAIT P0, [R7+URZ], R4 ;  /* 0x00000004070075a7 */ /* 0x000e62000800017f */
[----:B0-----:R-:W-:-:S05]  /*7f30*/  VIADD R2, R27, 0x1 ;  /* 0x000000011b027836 */ /* 0x001fca0000000000 */
[----:B------:R-:W-:-:S04]  /*7f40*/  ISETP.NE.AND P1, PT, R2, 0x7, PT ;  /* 0x000000070200780c */ /* 0x000fc80003f25270 */
[----:B------:R-:W-:Y:S02]  /*7f50*/  SEL R3, RZ, 0x1, P1 ;  /* 0x00000001ff037807 */ /* 0x000fe40000800000 */
[----:B------:R-:W-:Y:S02]  /*7f60*/  SEL R9, R2, RZ, P1 ;  /* 0x000000ff02097207 */ /* 0x000fe40000800000 */
[----:B------:R-:W-:-:S03]  /*7f70*/  LOP3.LUT R28, R28, R3, RZ, 0x3c, !PT ;  /* 0x000000031c1c7212 */ /* 0x000fc600078e3cff */
[----:B------:R-:W-:Y:S01]  /*7f80*/  IMAD R6, R9, 0x8, R0 ;  /* 0x0000000809067824 */ /* 0x000fe200078e0200 */
[----:B------:R-:W-:Y:S01]  /*7f90*/  SHF.L.U32 R5, R28, 0x1f, RZ ;  /* 0x0000001f1c057819 */ /* 0x000fe200000006ff */
[----:B-1----:R-:W-:Y:S06]  /*7fa0*/  @!P0 BRA `(.L_x_193) ;  /* 0x00000004006c8947 */ /* 0x002fec0003800000 */
.L_x_209:
[----:B------:R-:W1:Y:S01]  /*7fb0*/  SYNCS.PHASECHK.TRANS64.TRYWAIT P0, [R6+URZ], R5 ;  /* 0x00000005060075a7 */ /* 0x000e62000800017f */
[----:B------:R-:W-:-:S05]  /*7fc0*/  VIADD R2, R9, 0x1 ;  /* 0x0000000109027836 */ /* 0x000fca0000000000 */
[----:B------:R-:W-:-:S04]  /*7fd0*/  ISETP.NE.AND P1, PT, R2, 0x7, PT ;  /* 0x000000070200780c */ /* 0x000fc80003f25270 */
[----:B------:R-:W-:Y:S02]  /*7fe0*/  SEL R3, RZ, 0x1, P1 ;  /* 0x00000001ff037807 */ /* 0x000fe40000800000 */
[----:B0-----:R-:W-:Y:S02]  /*7ff0*/  SEL R7, R2, RZ, P1 ;  /* 0x000000ff02077207 */ /* 0x001fe40000800000 */
[----:B------:R-:W-:-:S03]  /*8000*/  LOP3.LUT R28, R28, R3, RZ, 0x3c, !PT ;  /* 0x000000031c1c7212 */ /* 0x000fc600078e3cff */
[----:B------:R-:W-:Y:S01]  /*8010*/  IMAD R9, R7, 0x8, R0 ;  /* 0x0000000807097824 */ /* 0x000fe200078e0200 */
[----:B------:R-:W-:Y:S01]  /*8020*/  SHF.L.U32 R4, R28, 0x1f, RZ ;  /* 0x0000001f1c047819 */ /* 0x000fe200000006ff */
[----:B-1----:R-:W-:Y:S06]  /*8030*/  @!P0 BRA `(.L_x_194) ;  /* 0x00000004005c8947 */ /* 0x002fec0003800000 */
.L_x_210:
[----:B------:R-:W1:Y:S01]  /*8040*/  SYNCS.PHASECHK.TRANS64.TRYWAIT P0, [R9+URZ], R4 ;  /* 0x00000004090075a7 */ /* 0x000e62000800017f */
[----:B------:R-:W-:-:S05]  /*8050*/  VIADD R2, R7, 0x1 ;  /* 0x0000000107027836 */ /* 0x000fca0000000000 */
[----:B------:R-:W-:-:S04]  /*8060*/  ISETP.NE.AND P1, PT, R2, 0x7, PT ;  /* 0x000000070200780c */ /* 0x000fc80003f25270 */
[----:B------:R-:W-:Y:S02]  /*8070*/  SEL R3, RZ, 0x1, P1 ;  /* 0x00000001ff037807 */ /* 0x000fe40000800000 */
[----:B------:R-:W-:Y:S02]  /*8080*/  SEL R7, R2, RZ, P1 ;  /* 0x000000ff02077207 */ /* 0x000fe40000800000 */
[----:B------:R-:W-:-:S03]  /*8090*/  LOP3.LUT R28, R28, R3, RZ, 0x3c, !PT ;  /* 0x000000031c1c7212 */ /* 0x000fc600078e3cff */
[----:B------:R-:W-:Y:S01]  /*80a0*/  IMAD R8, R7, 0x8, R0 ;  /* 0x0000000807087824 */ /* 0x000fe200078e0200 */
[----:B0-----:R-:W-:Y:S01]  /*80b0*/  SHF.L.U32 R5, R28, 0x1f, RZ ;  /* 0x0000001f1c057819 */ /* 0x001fe200000006ff */
[----:B-1----:R-:W-:Y:S06]  /*80c0*/  @!P0 BRA `(.L_x_195) ;  /* 0x00000004004c8947 */ /* 0x002fec0003800000 */
.L_x_211:
[----:B------:R-:W1:Y:S01]  /*80d0*/  SYNCS.PHASECHK.TRANS64.TRYWAIT P0, [R8+URZ], R5 ;  /* 0x00000005080075a7 */ /* 0x000e62000800017f */
[----:B------:R-:W-:-:S05]  /*80e0*/  VIADD R2, R7, 0x1 ;  /* 0x0000000107027836 */ /* 0x000fca0000000000 */
[----:B------:R-:W-:-:S04]  /*80f0*/  ISETP.NE.AND P1, PT, R2, 0x7, PT ;  /* 0x000000070200780c */ /* 0x000fc80003f25270 */
[----:B------:R-:W-:Y:S02]  /*8100*/  SEL R3, RZ, 0x1, P1 ;  /* 0x00000001ff037807 */ /* 0x000fe40000800000 */
[----:B------:R-:W-:Y:S02]  /*8110*/  SEL R7, R2, RZ, P1 ;  /* 0x000000ff02077207 */ /* 0x000fe40000800000 */
[----:B0-----:R-:W-:-:S03]  /*8120*/  LOP3.LUT R9, R28, R3, RZ, 0x3c, !PT ;  /* 0x000000031c097212 */ /* 0x001fc600078e3cff */
[----:B------:R-:W-:Y:S01]  /*8130*/  IMAD R11, R7, 0x8, R0 ;  /* 0x00000008070b7824 */ /* 0x000fe200078e0200 */
[----:B------:R-:W-:Y:S01]  /*8140*/  SHF.L.U32 R6, R9, 0x1f, RZ ;  /* 0x0000001f09067819 */ /* 0x000fe200000006ff */
[----:B-1----:R-:W-:Y:S06]  /*8150*/  @!P0 BRA `(.L_x_196) ;  /* 0x00000004003c8947 */ /* 0x002fec0003800000 */
.L_x_212:
[----:B------:R-:W1:Y:S01]  /*8160*/  SYNCS.PHASECHK.TRANS64.TRYWAIT P0, [R11+URZ], R6 ;  /* 0x000000060b0075a7 */ /* 0x000e62000800017f */
[----:B------:R-:W-:-:S05]  /*8170*/  VIADD R2, R7, 0x1 ;  /* 0x0000000107027836 */ /* 0x000fca0000000000 */
[----:B------:R-:W-:-:S04]  /*8180*/  ISETP.NE.AND P1, PT, R2, 0x7, PT ;  /* 0x000000070200780c */ /* 0x000fc80003f25270 */
[----:B------:R-:W-:Y:S02]  /*8190*/  SEL R4, RZ, 0x1, P1 ;  /* 0x00000001ff047807 */ /* 0x000fe40000800000 */
[----:B------:R-:W-:Y:S02]  /*81a0*/  SEL R3, R2, RZ, P1 ;  /* 0x000000ff02037207 */ /* 0x000fe40000800000 */
[----:B------:R-:W-:Y:S01]  /*81b0*/  LOP3.LUT R4, R9, R4, RZ, 0x3c, !PT ;  /* 0x0000000409047212 */ /* 0x000fe200078e3cff */
[----:B-1----:R-:W-:Y:S06]  /*81c0*/  @!P0 BRA `(.L_x_197) ;  /* 0x0000000400348947 */ /* 0x002fec0003800000 */
.L_x_213:
[----:B------:R-:W-:Y:S01]  /*81d0*/  IMAD R3, R3, 0x8, R0 ;  /* 0x0000000803037824 */ /* 0x000fe200078e0200 */
[----:B------:R-:W-:-:S07]  /*81e0*/  SHF.L.U32 R0, R4, 0x1f, RZ ;  /* 0x0000001f04007819 */ /* 0x000fce00000006ff */
.L_x_198:
[----:B--2---:R2:W3:Y:S02]  /*81f0*/  SYNCS.PHASECHK.TRANS64.TRYWAIT P0, [R3+URZ], R0 ;  /* 0x00000000030075a7 */ /* 0x0044e4000800017f */
[----:B---3--:R-:W-:Y:S05]  /*8200*/  @!P0 NANOSLEEP.SYNCS 0x989680 ;  /* 0x009896800000895d */ /* 0x008fea0003900000 */
[----:B------:R-:W3:Y:S02]  /*8210*/  @!P0 SYNCS.PHASECHK.TRANS64 P0, [R3+URZ], R0 ;  /* 0x00000000030085a7 */ /* 0x000ee4000800007f */
[----:B---3--:R-:W-:Y:S05]  /*8220*/  @!P0 BRA `(.L_x_198) ;  /* 0xfffffffc00f08947 */ /* 0x008fea000383ffff */
.L_x_190:
[----:B------:R-:W-:Y:S05]  /*8230*/  BSYNC B0 ;  /* 0x0000000000007941 */ /* 0x000fea0003800000 */
.L_x_189:
[----:B------:R-:W-:Y:S05]  /*8240*/  EXIT ;  /* 0x000000000000794d */ /* 0x000fea0003800000 */
.L_x_16:
[----:B------:R-:W-:Y:S02]  /*8250*/  IMAD.MOV.U32 R13, RZ, RZ, R19 ;  /* 0x000000ffff0d7224 */ /* 0x000fe400078e0013 */
[----:B------:R-:W-:Y:S02]  /*8260*/  IMAD.MOV.U32 R12, RZ, RZ, RZ ;  /* 0x000000ffff0c7224 */ /* 0x000fe400078e00ff */
[----:B------:R-:W-:Y:S02]  /*8270*/  IMAD.MOV.U32 R11, RZ, RZ, 0x1f ;  /* 0x0000001fff0b7424 */ /* 0x000fe400078e00ff */
[----:B------:R-:W-:-:S07]  /*8280*/  IMAD.MOV.U32 R15, RZ, RZ, -0x1 ;  /* 0xffffffffff0f7424 */ /* 0x000fce00078e00ff */
[----:B-----5:R-:W-:Y:S05]  /*8290*/  WARPSYNC.COLLECTIVE R15, `(.L_x_199) ;  /* 0x000000000f087348 */ /* 0x020fea0003c00000 */
[----:B------:R0:W1:Y:S02]  /*82a0*/  SHFL.IDX P6, R14, R13, R12, R11 ;  /* 0x0000000c0d0e7389 */ /* 0x00006400000c000b */
[----:B01---5:R-:W-:Y:S01]  /*82b0*/  ENDCOLLECTIVE ;  /* 0x000000000000791b */ /* 0x023fe20003800000 */
.L_x_199:
[----:B------:R-:W-:Y:S05]  /*82c0*/  BRA `(.L_x_200) ;  /* 0xffffff9000dc7947 */ /* 0x000fea000383ffff */
.L_x_20:
[----:B-1----:R1:W2:Y:S02]  /*82d0*/  SYNCS.PHASECHK.TRANS64.TRYWAIT P1, [R3+URZ], R0 ;  /* 0x00000000030075a7 */ /* 0x0022a4000802017f */
[----:B--2---:R-:W-:Y:S05]  /*82e0*/  @!P1 NANOSLEEP.SYNCS 0x989680 ;  /* 0x009896800000995d */ /* 0x004fea0003900000 */
[----:B------:R-:W2:Y:S02]  /*82f0*/  @!P1 SYNCS.PHASECHK.TRANS64 P1, [R3+URZ], R0 ;  /* 0x00000000030095a7 */ /* 0x000ea4000802007f */
[----:B--2---:R-:W-:Y:S05]  /*8300*/  @!P1 BRA `(.L_x_20) ;  /* 0xfffffffc00f09947 */ /* 0x004fea000383ffff */
[----:B------:R-:W-:Y:S05]  /*8310*/  BRA `(.L_x_19) ;  /* 0xffffff9000f87947 */ /* 0x000fea000383ffff */
.L_x_25:
[----:B0-----:R0:W1:Y:S02]  /*8320*/  SYNCS.PHASECHK.TRANS64.TRYWAIT P1, [R3+URZ], R6 ;  /* 0x00000006030075a7 */ /* 0x001064000802017f */
[----:B-1----:R-:W-:Y:S05]  /*8330*/  @!P1 NANOSLEEP.SYNCS 0x989680 ;  /* 0x009896800000995d */ /* 0x002fea0003900000 */
[----:B------:R-:W1:Y:S02]  /*8340*/  @!P1 SYNCS.PHASECHK.TRANS64 P1, [R3+URZ], R6 ;  /* 0x00000006030095a7 */ /* 0x000e64000802007f */
[----:B-1----:R-:W-:Y:S05]  /*8350*/  @!P1 BRA `(.L_x_25) ;  /* 0xfffffffc00f09947 */ /* 0x002fea000383ffff */
[----:B------:R-:W-:Y:S05]  /*8360*/  BRA `(.L_x_24) ;  /* 0xffffff9800147947 */ /* 0x000fea000383ffff */
.L_x_33:
[----:B------:R0:W0:Y:S02]  /*8370*/  SYNCS.PHASECHK.TRANS64.TRYWAIT P1, [R7+URZ], R8 ;  /* 0x00000008070075a7 */ /* 0x000024000802017f */
[----:B0-----:R-:W-:Y:S05]  /*8380*/  @!P1 NANOSLEEP.SYNCS 0x989680 ;  /* 0x009896800000995d */ /* 0x001fea0003900000 */
[----:B------:R-:W0:Y:S02]  /*8390*/  @!P1 SYNCS.PHASECHK.TRANS64 P1, [R7+URZ], R8 ;  /* 0x00000008070095a7 */ /* 0x000e24000802007f */
[----:B0-----:R-:W-:Y:S05]  /*83a0*/  @!P1 BRA `(.L_x_33) ;  /* 0xfffffffc00f09947 */ /* 0x001fea000383ffff */
[----:B------:R-:W-:Y:S05]  /*83b0*/  BRA `(.L_x_32) ;  /* 0xffffff9c00807947 */ /* 0x000fea000383ffff */
.L_x_174:
[----:B------:R-:W-:Y:S01]  /*83c0*/  BSSY B0, `(.L_x_201) ;  /* 0x0000006000007945 */ /* 0x000fe20003800000 */
[----:B------:R-:W-:-:S07]  /*83d0*/  IMAD.MOV.U32 R15, RZ, RZ, -0x1 ;  /* 0xffffffffff0f7424 */ /* 0x000fce00078e00ff */
[----:B------:R-:W-:Y:S05]  /*83e0*/  WARPSYNC.COLLECTIVE R15, `(.L_x_202) ;  /* 0x000000000f0c7348 */ /* 0x000fea0003c00000 */
[----:B------:R-:W-:Y:S02]  /*83f0*/  ELECT P6, UR62, PT ;  /* 0x00000000003e782f */ /* 0x000fe400038c0000 */
[----:B------:R-:W-:Y:S01]  /*8400*/  MOV R14, UR62 ;  /* 0x0000003e000e7c02 */ /* 0x000fe20008000f00 */
[----:B------:R-:W-:Y:S10]  /*8410*/  ENDCOLLECTIVE ;  /* 0x000000000000791b */ /* 0x000ff40003800000 */
.L_x_202:
[----:B------:R-:W-:Y:S05]  /*8420*/  BSYNC B0 ;  /* 0x0000000000007941 */ /* 0x000fea0003800000 */
.L_x_201:
[----:B------:R-:W-:Y:S05]  /*8430*/  BRA `(.L_x_203) ;  /* 0xffffffe400e47947 */ /* 0x000fea000383ffff */
.L_x_179:
[----:B0-----:R0:W1:Y:S02]  /*8440*/  SYNCS.PHASECHK.TRANS64.TRYWAIT P0, [R4+URZ+0x38], R37 ;  /* 0x00003825040075a7 */ /* 0x001064000800017f */
[----:B-1----:R-:W-:Y:S05]  /*8450*/  @!P0 NANOSLEEP.SYNCS 0x989680 ;  /* 0x009896800000895d */ /* 0x002fea0003900000 */
[----:B------:R-:W1:Y:S02]  /*8460*/  @!P0 SYNCS.PHASECHK.TRANS64 P0, [R4+URZ+0x38], R37 ;  /* 0x00003825040085a7 */ /* 0x000e64000800007f */
[----:B-1----:R-:W-:Y:S05]  /*8470*/  @!P0 BRA `(.L_x_179) ;  /* 0xfffffffc00f08947 */ /* 0x002fea000383ffff */
[----:B------:R-:W-:Y:S05]  /*8480*/  BRA `(.L_x_204) ;  /* 0xffffffe800ec7947 */ /* 0x000fea000383ffff */
.L_x_188:
[----:B------:R-:W-:Y:S01]  /*8490*/  BSSY B0, `(.L_x_205) ;  /* 0x0000006000007945 */ /* 0x000fe20003800000 */
[----:B------:R-:W-:-:S07]  /*84a0*/  IMAD.MOV.U32 R15, RZ, RZ, -0x1 ;  /* 0xffffffffff0f7424 */ /* 0x000fce00078e00ff */
[----:B------:R-:W-:Y:S05]  /*84b0*/  WARPSYNC.COLLECTIVE R15, `(.L_x_206) ;  /* 0x000000000f0c7348 */ /* 0x000fea0003c00000 */
[----:B------:R-:W-:Y:S02]  /*84c0*/  ELECT P6, UR62, PT ;  /* 0x00000000003e782f */ /* 0x000fe400038c0000 */
[----:B------:R-:W-:Y:S01]  /*84d0*/  MOV R14, UR62 ;  /* 0x0000003e000e7c02 */ /* 0x000fe20008000f00 */
[----:B------:R-:W-:Y:S10]  /*84e0*/  ENDCOLLECTIVE ;  /* 0x000000000000791b */ /* 0x000ff40003800000 */
.L_x_206:
[----:B------:R-:W-:Y:S05]  /*84f0*/  BSYNC B0 ;  /* 0x0000000000007941 */ /* 0x000fea0003800000 */
.L_x_205:
[----:B------:R-:W-:Y:S05]  /*8500*/  BRA `(.L_x_207) ;  /* 0xfffffff800307947 */ /* 0x000fea000383ffff */
.L_x_192:
[----:B0-----:R0:W1:Y:S02]  /*8510*/  SYNCS.PHASECHK.TRANS64.TRYWAIT P0, [R5+URZ], R2 ;  /* 0x00000002050075a7 */ /* 0x001064000800017f */
[----:B-1----:R-:W-:Y:S05]  /*8520*/  @!P0 NANOSLEEP.SYNCS 0x989680 ;  /* 0x009896800000895d */ /* 0x002fea0003900000 */
[----:B------:R-:W1:Y:S02]  /*8530*/  @!P0 SYNCS.PHASECHK.TRANS64 P0, [R5+URZ], R2 ;  /* 0x00000002050085a7 */ /* 0x000e64000800007f */
[----:B-1----:R-:W-:Y:S05]  /*8540*/  @!P0 BRA `(.L_x_192) ;  /* 0xfffffffc00f08947 */ /* 0x002fea000383ffff */
[----:B------:R-:W-:Y:S05]  /*8550*/  BRA `(.L_x_208) ;  /* 0xfffffff800707947 */ /* 0x000fea000383ffff */
.L_x_193:
[----:B0-----:R0:W1:Y:S02]  /*8560*/  SYNCS.PHASECHK.TRANS64.TRYWAIT P0, [R7+URZ], R4 ;  /* 0x00000004070075a7 */ /* 0x001064000800017f */
[----:B-1----:R-:W-:Y:S05]  /*8570*/  @!P0 NANOSLEEP.SYNCS 0x989680 ;  /* 0x009896800000895d */ /* 0x002fea0003900000 */
[----:B------:R-:W1:Y:S02]  /*8580*/  @!P0 SYNCS.PHASECHK.TRANS64 P0, [R7+URZ], R4 ;  /* 0x00000004070085a7 */ /* 0x000e64000800007f */
[----:B-1----:R-:W-:Y:S05]  /*8590*/  @!P0 BRA `(.L_x_193) ;  /* 0xfffffffc00f08947 */ /* 0x002fea000383ffff */
[----:B------:R-:W-:Y:S05]  /*85a0*/  BRA `(.L_x_209) ;  /* 0xfffffff800807947 */ /* 0x000fea000383ffff */
.L_x_194:
[----:B0-----:R0:W1:Y:S02]  /*85b0*/  SYNCS.PHASECHK.TRANS64.TRYWAIT P0, [R6+URZ], R5 ;  /* 0x00000005060075a7 */ /* 0x001064000800017f */
[----:B-1----:R-:W-:Y:S05]  /*85c0*/  @!P0 NANOSLEEP.SYNCS 0x989680 ;  /* 0x009896800000895d */ /* 0x002fea0003900000 */
[----:B------:R-:W1:Y:S02]  /*85d0*/  @!P0 SYNCS.PHASECHK.TRANS64 P0, [R6+URZ], R5 ;  /* 0x00000005060085a7 */ /* 0x000e64000800007f */
[----:B-1----:R-:W-:Y:S05]  /*85e0*/  @!P0 BRA `(.L_x_194) ;  /* 0xfffffffc00f08947 */ /* 0x002fea000383ffff */
[----:B------:R-:W-:Y:S05]  /*85f0*/  BRA `(.L_x_210) ;  /* 0xfffffff800907947 */ /* 0x000fea000383ffff */
.L_x_195:
[----:B0-----:R0:W1:Y:S02]  /*8600*/  SYNCS.PHASECHK.TRANS64.TRYWAIT P0, [R9+URZ], R4 ;  /* 0x00000004090075a7 */ /* 0x001064000800017f */
[----:B-1----:R-:W-:Y:S05]  /*8610*/  @!P0 NANOSLEEP.SYNCS 0x989680 ;  /* 0x009896800000895d */ /* 0x002fea0003900000 */
[----:B------:R-:W1:Y:S02]  /*8620*/  @!P0 SYNCS.PHASECHK.TRANS64 P0, [R9+URZ], R4 ;  /* 0x00000004090085a7 */ /* 0x000e64000800007f */
[----:B-1----:R-:W-:Y:S05]  /*8630*/  @!P0 BRA `(.L_x_195) ;  /* 0xfffffffc00f08947 */ /* 0x002fea000383ffff */
[----:B------:R-:W-:Y:S05]  /*8640*/  BRA `(.L_x_211) ;  /* 0xfffffff800a07947 */ /* 0x000fea000383ffff */
.L_x_196:
[----:B0-----:R0:W1:Y:S02]  /*8650*/  SYNCS.PHASECHK.TRANS64.TRYWAIT P0, [R8+URZ], R5 ;  /* 0x00000005080075a7 */ /* 0x001064000800017f */
[----:B-1----:R-:W-:Y:S05]  /*8660*/  @!P0 NANOSLEEP.SYNCS 0x989680 ;  /* 0x009896800000895d */ /* 0x002fea0003900000 */
[----:B------:R-:W1:Y:S02]  /*8670*/  @!P0 SYNCS.PHASECHK.TRANS64 P0, [R8+URZ], R5 ;  /* 0x00000005080085a7 */ /* 0x000e64000800007f */
[----:B-1----:R-:W-:Y:S05]  /*8680*/  @!P0 BRA `(.L_x_196) ;  /* 0xfffffffc00f08947 */ /* 0x002fea000383ffff */
[----:B------:R-:W-:Y:S05]  /*8690*/  BRA `(.L_x_212) ;  /* 0xfffffff800b07947 */ /* 0x000fea000383ffff */
.L_x_197:
[----:B-1----:R1:W2:Y:S02]  /*86a0*/  SYNCS.PHASECHK.TRANS64.TRYWAIT P0, [R11+URZ], R6 ;  /* 0x000000060b0075a7 */ /* 0x0022a4000800017f */
[----:B--2---:R-:W-:Y:S05]  /*86b0*/  @!P0 NANOSLEEP.SYNCS 0x989680 ;  /* 0x009896800000895d */ /* 0x004fea0003900000 */
[----:B------:R-:W2:Y:S02]  /*86c0*/  @!P0 SYNCS.PHASECHK.TRANS64 P0, [R11+URZ], R6 ;  /* 0x000000060b0085a7 */ /* 0x000ea4000800007f */
[----:B--2---:R-:W-:Y:S05]  /*86d0*/  @!P0 BRA `(.L_x_197) ;  /* 0xfffffffc00f08947 */ /* 0x004fea000383ffff */
[----:B------:R-:W-:Y:S05]  /*86e0*/  BRA `(.L_x_213) ;  /* 0xfffffff800b87947 */ /* 0x000fea000383ffff */
.L_x_214:
[----:B------:R-:W-:-:S00]  /*86f0*/  BRA `(.L_x_214) ;  /* 0xfffffffc00fc7947 */ /* 0x000fc0000383ffff */
[----:B------:R-:W-:-:S00]  /*8700*/  NOP ;  /* 0x0000000000007918 */ /* 0x000fc00000000000 */
[----:B------:R-:W-:-:S00]  /*8710*/  NOP ;  /* 0x0000000000007918 */ /* 0x000fc00000000000 */
[----:B------:R-:W-:-:S00]  /*8720*/  NOP ;  /* 0x0000000000007918 */ /* 0x000fc00000000000 */
[----:B------:R-:W-:-:S00]  /*8730*/  NOP ;  /* 0x0000000000007918 */ /* 0x000fc00000000000 */
[----:B------:R-:W-:-:S00]  /*8740*/  NOP ;  /* 0x0000000000007918 */ /* 0x000fc00000000000 */
[----:B------:R-:W-:-:S00]  /*8750*/  NOP ;  /* 0x0000000000007918 */ /* 0x000fc00000000000 */
[----:B------:R-:W-:-:S00]  /*8760*/  NOP ;  /* 0x0000000000007918 */ /* 0x000fc00000000000 */
[----:B------:R-:W-:-:S00]  /*8770*/  NOP ;  /* 0x0000000000007918 */ /* 0x000fc00000000000 */
.L_x_215:


//--------------------- .nv.global.init           --------------------------
	.section	.nv.global.init,"aw",@progbits
.nv.global.init:
	.type		$str$24,@object
	.size		$str$24,($str$25 - $str$24)
$str$24:
        /*0000*/ 	.byte	0x28, 0x61, 0x64, 0x64, 0x72, 0x65, 0x73, 0x73, 0x20, 0x26, 0x20, 0x6d, 0x61, 0x73, 0x6b, 0x29
        /*0010*/ 	.byte	0x20, 0x3d, 0x3d, 0x20, 0x30, 0x00
	.type		$str$25,@object
	.size		$str$25,(__unnamed_1 - $str$25)
$str$25:
        /*0016*/ 	.byte	0x2f, 0x74, 0x6d, 0x70, 0x2f, 0x63, 0x75, 0x74, 0x6c, 0x61, 0x73, 0x73, 0x5f, 0x73, 0x77, 0x65
        /*0026*/ 	.byte	0x65, 0x70, 0x5f, 0x73, 0x72, 0x63, 0x2f, 0x69, 0x6e, 0x63, 0x6c, 0x75, 0x64, 0x65, 0x2f, 0x63
        /*0036*/ 	.byte	0x75, 0x74, 0x65, 0x2f, 0x70, 0x6f, 0x69, 0x6e, 0x74, 0x65, 0x72, 0x5f, 0x66, 0x6c, 0x61, 0x67
        /*0046*/ 	.byte	0x67, 0x65, 0x64, 0x2e, 0x68, 0x70, 0x70, 0x00
	.type		__unnamed_1,@object
	.size		__unnamed_1,(__unnamed_2 - __unnamed_1)
__unnamed_1:
        /*004e*/ 	.byte	0x61, 0x75, 0x74, 0x6f, 0x20, 0x63, 0x75, 0x74, 0x65, 0x3a, 0x3a, 0x61, 0x73, 0x5f, 0x70, 0x6f
        /* <DEDUP_REMOVED lines=27> */
        /*020e*/ 	.byte	0x34, 0x30, 0x39, 0x36, 0x3e, 0x3e, 0x3e, 0x3e, 0x3e, 0x20, 0x26, 0x5d, 0x00
	.type		__unnamed_2,@object
	.size		__unnamed_2,(.L_1 - __unnamed_2)
__unnamed_2:
        /* <DEDUP_REMOVED lines=28> */
        /*03db*/ 	.byte	0x3c, 0x34, 0x30, 0x39, 0x36, 0x3e, 0x3e, 0x3e, 0x3e, 0x3e, 0x20, 0x26, 0x5d, 0x00
.L_1:


//--------------------- .nv.shared._ZN7cutlass13device_kernelINS_4gemm6kernel13GemmUniversalIN4cute5tupleIJiiiiEEENS1_10collective13CollectiveMmaINS1_39MainloopSm90TmaGmmaRmemAWarpSpecializedILi7ENS5_IJNS4_1CILi1EEESB_SB_EEENS1_35KernelTmaWarpSpecializedCooperativeEEENS5_IJNSA_ILi128EEESF_NSA_ILi32EEEEEEfNS5_IJSB_llEEEfNS5_IJlSB_lEEENS4_8TiledMMAINS4_8MMA_AtomIJNS4_4SM904GMMA30MMA_64x128x8_F32TF32TF32_RS_TNILNSN_7ScaleInE1ELSP_1EEEEEENS4_6LayoutINS5_IJNSA_ILi2EEESB_SB_EEENS5_IJSB_NSA_ILi0EEESV_EEEEENS5_IJNS4_10UnderscoreESY_SY_EEEEENS4_13SM90_TMA_LOADENS4_14ComposedLayoutINS4_7SwizzleILi1ELi4ELi3EEENS4_18smem_ptr_flag_bitsILi32EEENSS_INS5_IJNSA_ILi8EEES17_EEENS5_IJSB_S17_EEEEEEENS4_9Copy_AtomIJNS4_39AutoVectorizingCopyWithAssumedAlignmentILi128EEEfEEENS4_8identityES11_NS12_INS13_ILi3ELi4ELi3EEES16_NSS_INS5_IJS17_SG_EEENS5_IJSG_SB_EEEEEEEvS1G_EENS_8epilogue10collective6detail29Sm90TmaWarpSpecializedAdapterINS1O_15DefaultEpilogueIfSJ_SJ_NS1N_6thread17LinearCombinationIfLi1EffLNS1S_9ScaleType4KindE0ELNS_15FloatRoundStyleE2EfEENS1_15EpilogueDefaultEEEEEvvEEEEvNT_6ParamsE --------------------------
	.section	.nv.shared._ZN7cutlass13device_kernelINS_4gemm6kernel13GemmUniversalIN4cute5tupleIJiiiiEEENS1_10collective13CollectiveMmaINS1_39MainloopSm90TmaGmmaRmemAWarpSpecializedILi7ENS5_IJNS4_1CILi1EEESB_SB_EEENS1_35KernelTmaWarpSpecializedCooperativeEEENS5_IJNSA_ILi128EEESF_NSA_ILi32EEEEEEfNS5_IJSB_llEEEfNS5_IJlSB_lEEENS4_8TiledMMAINS4_8MMA_AtomIJNS4_4SM904GMMA30MMA_64x128x8_F32TF32TF32_RS_TNILNSN_7ScaleInE1ELSP_1EEEEEENS4_6LayoutINS5_IJNSA_ILi2EEESB_SB_EEENS5_IJSB_NSA_ILi0EEESV_EEEEENS5_IJNS4_10UnderscoreESY_SY_EEEEENS4_13SM90_TMA_LOADENS4_14ComposedLayoutINS4_7SwizzleILi1ELi4ELi3EEENS4_18smem_ptr_flag_bitsILi32EEENSS_INS5_IJNSA_ILi8EEES17_EEENS5_IJSB_S17_EEEEEEENS4_9Copy_AtomIJNS4_39AutoVectorizingCopyWithAssumedAlignmentILi128EEEfEEENS4_8identityES11_NS12_INS13_ILi3ELi4ELi3EEES16_NSS_INS5_IJS17_SG_EEENS5_IJSG_SB_EEEEEEEvS1G_EENS_8epilogue10collective6detail29Sm90TmaWarpSpecializedAdapterINS1O_15DefaultEpilogueIfSJ_SJ_NS1N_6thread17LinearCombinationIfLi1EffLNS1S_9ScaleType4KindE0ELNS_15FloatRoundStyleE2EfEENS1_15EpilogueDefaultEEEEEvvEEEEvNT_6ParamsE,"aw",@nobits
	.sectionflags	@""
	.align	16
	.zero		1024


//--------------------- .nv.shared.reserved.0     --------------------------
	.section	.nv.shared.reserved.0,"aw",@nobits
	.weak		__nv_reservedSMEM_offset_0_alias
	.size		__nv_reservedSMEM_offset_0_alias, 0, 0
	.other		__nv_reservedSMEM_offset_0_alias,@"STO_CUDA_RESERVED_SHARED STV_DEFAULT"
__nv_reservedSMEM_offset_0_alias:
	.zero		0


//--------------------- .nv.global                --------------------------
	.section	.nv.global,"aw",@nobits
.nv.global:
	.type		_ZN40_INTERNAL_48a50ce0_4_k_cu_8c51c906_373734cute1_E,@object
	.size		_ZN40_INTERNAL_48a50ce0_4_k_cu_8c51c906_373734cute1_E,(_ZN40_INTERNAL_48a50ce0_4_k_cu_8c51c906_373734cuda3std3__45__cpo6cbeginE - _ZN40_INTERNAL_48a50ce0_4_k_cu_8c51c906_373734cute1_E)
_ZN40_INTERNAL_48a50ce0_4_k_cu_8c51c906_373734cute1_E:
	.zero		1
	.type		_ZN40_INTERNAL_48a50ce0_4_k_cu_8c51c906_373734cuda3std3__45__cpo6cbeginE,@object
	.size		_ZN40_INTERNAL_48a50ce0_4_k_cu_8c51c906_373734cuda3std3__45__cpo6cbeginE,(_ZN40_INTERNAL_48a50ce0_4_k_cu_8c51c906_373734cuda3std3__48in_placeE - _ZN40_INTERNAL_48a50ce0_4_k_cu_8c51c906_373734cuda3std3__45__cpo6cbeginE)
_ZN40_INTERNAL_48a50ce0_4_k_cu_8c51c906_373734cuda3std3__45__cpo6cbeginE:
	.zero		1
	.type		_ZN40_INTERNAL_48a50ce0_4_k_cu_8c51c906_373734cuda3std3__48in_placeE,@object
	.size		_ZN40_INTERNAL_48a50ce0_4_k_cu_8c51c906_373734cuda3std3__48in_placeE,(_ZN40_INTERNAL_48a50ce0_4_k_cu_8c51c906_373734cuda3std6ranges3__45__cpo9iter_moveE - _ZN40_INTERNAL_48a50ce0_4_k_cu_8c51c906_373734cuda3std3__48in_placeE)
_ZN40_INTERNAL_48a50ce0_4_k_cu_8c51c906_373734cuda3std3__48in_placeE:
	.zero		1
	.type		_ZN40_INTERNAL_48a50ce0_4_k_cu_8c51c906_373734cuda3std6ranges3__45__cpo9iter_moveE,@object
	.size		_ZN40_INTERNAL_48a50ce0_4_k_cu_8c51c906_373734cuda3std6ranges3__45__cpo9iter_moveE,(_ZN40_INTERNAL_48a50ce0_4_k_cu_8c51c906_373734cuda3std3__45__cpo5beginE - _ZN40_INTERNAL_48a50ce0_4_k_cu_8c51c906_373734cuda3std6ranges3__45__cpo9iter_moveE)
_ZN40_INTERNAL_48a50ce0_4_k_cu_8c51c906_373734cuda3std6ranges3__45__cpo9iter_moveE:
	.zero		1
	.type		_ZN40_INTERNAL_48a50ce0_4_k_cu_8c51c906_373734cuda3std3__45__cpo5beginE,@object
	.size		_ZN40_INTERNAL_48a50ce0_4_k_cu_8c51c906_373734cuda3std3__45__cpo5beginE,(_ZN40_INTERNAL_48a50ce0_4_k_cu_8c51c906_373734cuda3std3__442_GLOBAL__N__48a50ce0_4_k_cu_8c51c906_373736ignoreE - _ZN40_INTERNAL_48a50ce0_4_k_cu_8c51c906_373734cuda3std3__45__cpo5beginE)
_ZN40_INTERNAL_48a50ce0_4_k_cu_8c51c906_373734cuda3std3__45__cpo5beginE:
	.zero		1
	.type		_ZN40_INTERNAL_48a50ce0_4_k_cu_8c51c906_373734cuda3std3__442_GLOBAL__N__48a50ce0_4_k_cu_8c51c906_373736ignoreE,@object
	.size		_ZN40_INTERNAL_48a50ce0_4_k_cu_8c51c906_373734cuda3std3__442_GLOBAL__N__48a50ce0_4_k_cu_8c51c906_373736ignoreE,(_ZN40_INTERNAL_48a50ce0_4_k_cu_8c51c906_373734cute7productE - _ZN40_INTERNAL_48a50ce0_4_k_cu_8c51c906_373734cuda3std3__442_GLOBAL__N__48a50ce0_4_k_cu_8c51c906_373736ignoreE)
_ZN40_INTERNAL_48a50ce0_4_k_cu_8c51c906_373734cuda3std3__442_GLOBAL__N__48a50ce0_4_k_cu_8c51c906_373736ignoreE:
	.zero		1
	.type		_ZN40_INTERNAL_48a50ce0_4_k_cu_8c51c906_373734cute7productE,@object
	.size		_ZN40_INTERNAL_48a50ce0_4_k_cu_8c51c906_373734cute7productE,(_ZN40_INTERNAL_48a50ce0_4_k_cu_8c51c906_373734cuda3std3__45__cpo3endE - _ZN40_INTERNAL_48a50ce0_4_k_cu_8c51c906_373734cute7productE)
_ZN40_INTERNAL_48a50ce0_4_k_cu_8c51c906_373734cute7productE:
	.zero		1
	.type		_ZN40_INTERNAL_48a50ce0_4_k_cu_8c51c906_373734cuda3std3__45__cpo3endE,@object
	.size		_ZN40_INTERNAL_48a50ce0_4_k_cu_8c51c906_373734cuda3std3__45__cpo3endE,(_ZN40_INTERNAL_48a50ce0_4_k_cu_8c51c906_373734cuda3std3__419piecewise_constructE - _ZN40_INTERNAL_48a50ce0_4_k_cu_8c51c906_373734cuda3std3__45__cpo3endE)
_ZN40_INTERNAL_48a50ce0_4_k_cu_8c51c906_373734cuda3std3__45__cpo3endE:
	.zero		1
	.type		_ZN40_INTERNAL_48a50ce0_4_k_cu_8c51c906_373734cuda3std3__419piecewise_constructE,@object
	.size		_ZN40_INTERNAL_48a50ce0_4_k_cu_8c51c906_373734cuda3std3__419piecewise_constructE,(_ZN40_INTERNAL_48a50ce0_4_k_cu_8c51c906_373734cuda3std3__45__cpo4cendE - _ZN40_INTERNAL_48a50ce0_4_k_cu_8c51c906_373734cuda3std3__419piecewise_constructE)
_ZN40_INTERNAL_48a50ce0_4_k_cu_8c51c906_373734cuda3std3__419piecewise_constructE:
	.zero		1
	.type		_ZN40_INTERNAL_48a50ce0_4_k_cu_8c51c906_373734cuda3std3__45__cpo4cendE,@object
	.size		_ZN40_INTERNAL_48a50ce0_4_k_cu_8c51c906_373734cuda3std3__45__cpo4cendE,(_ZN40_INTERNAL_48a50ce0_4_k_cu_8c51c906_373734cuda3std6ranges3__45__cpo4swapE - _ZN40_INTERNAL_48a50ce0_4_k_cu_8c51c906_373734cuda3std3__45__cpo4cendE)
_ZN40_INTERNAL_48a50ce0_4_k_cu_8c51c906_373734cuda3std3__45__cpo4cendE:
	.zero		1
	.type		_ZN40_INTERNAL_48a50ce0_4_k_cu_8c51c906_373734cuda3std6ranges3__45__cpo4swapE,@object
	.size		_ZN40_INTERNAL_48a50ce0_4_k_cu_8c51c906_373734cuda3std6ranges3__45__cpo4swapE,(.L_9 - _ZN40_INTERNAL_48a50ce0_4_k_cu_8c51c906_373734cuda3std6ranges3__45__cpo4swapE)
_ZN40_INTERNAL_48a50ce0_4_k_cu_8c51c906_373734cuda3std6ranges3__45__cpo4swapE:
	.zero		1
.L_9:


//--------------------- .nv.constant0._ZN7cutlass13device_kernelINS_4gemm6kernel13GemmUniversalIN4cute5tupleIJiiiiEEENS1_10collective13CollectiveMmaINS1_39MainloopSm90TmaGmmaRmemAWarpSpecializedILi7ENS5_IJNS4_1CILi1EEESB_SB_EEENS1_35KernelTmaWarpSpecializedCooperativeEEENS5_IJNSA_ILi128EEESF_NSA_ILi32EEEEEEfNS5_IJSB_llEEEfNS5_IJlSB_lEEENS4_8TiledMMAINS4_8MMA_AtomIJNS4_4SM904GMMA30MMA_64x128x8_F32TF32TF32_RS_TNILNSN_7ScaleInE1ELSP_1EEEEEENS4_6LayoutINS5_IJNSA_ILi2EEESB_SB_EEENS5_IJSB_NSA_ILi0EEESV_EEEEENS5_IJNS4_10UnderscoreESY_SY_EEEEENS4_13SM90_TMA_LOADENS4_14ComposedLayoutINS4_7SwizzleILi1ELi4ELi3EEENS4_18smem_ptr_flag_bitsILi32EEENSS_INS5_IJNSA_ILi8EEES17_EEENS5_IJSB_S17_EEEEEEENS4_9Copy_AtomIJNS4_39AutoVectorizingCopyWithAssumedAlignmentILi128EEEfEEENS4_8identityES11_NS12_INS13_ILi3ELi4ELi3EEES16_NSS_INS5_IJS17_SG_EEENS5_IJSG_SB_EEEEEEEvS1G_EENS_8epilogue10collective6detail29Sm90TmaWarpSpecializedAdapterINS1O_15DefaultEpilogueIfSJ_SJ_NS1N_6thread17LinearCombinationIfLi1EffLNS1S_9ScaleType4KindE0ELNS_15FloatRoundStyleE2EfEENS1_15EpilogueDefaultEEEEEvvEEEEvNT_6ParamsE --------------------------
	.section	.nv.constant0._ZN7cutlass13device_kernelINS_4gemm6kernel13GemmUniversalIN4cute5tupleIJiiiiEEENS1_10collective13CollectiveMmaINS1_39MainloopSm90TmaGmmaRmemAWarpSpecializedILi7ENS5_IJNS4_1CILi1EEESB_SB_EEENS1_35KernelTmaWarpSpecializedCooperativeEEENS5_IJNSA_ILi128EEESF_NSA_ILi32EEEEEEfNS5_IJSB_llEEEfNS5_IJlSB_lEEENS4_8TiledMMAINS4_8MMA_AtomIJNS4_4SM904GMMA30MMA_64x128x8_F32TF32TF32_RS_TNILNSN_7ScaleInE1ELSP_1EEEEEENS4_6LayoutINS5_IJNSA_ILi2EEESB_SB_EEENS5_IJSB_NSA_ILi0EEESV_EEEEENS5_IJNS4_10UnderscoreESY_SY_EEEEENS4_13SM90_TMA_LOADENS4_14ComposedLayoutINS4_7SwizzleILi1ELi4ELi3EEENS4_18smem_ptr_flag_bitsILi32EEENSS_INS5_IJNSA_ILi8EEES17_EEENS5_IJSB_S17_EEEEEEENS4_9Copy_AtomIJNS4_39AutoVectorizingCopyWithAssumedAlignmentILi128EEEfEEENS4_8identityES11_NS12_INS13_ILi3ELi4ELi3EEES16_NSS_INS5_IJS17_SG_EEENS5_IJSG_SB_EEEEEEEvS1G_EENS_8epilogue10collective6detail29Sm90TmaWarpSpecializedAdapterINS1O_15DefaultEpilogueIfSJ_SJ_NS1N_6thread17LinearCombinationIfLi1EffLNS1S_9ScaleType4KindE0ELNS_15FloatRoundStyleE2EfEENS1_15EpilogueDefaultEEEEEvvEEEEvNT_6ParamsE,"a",@progbits
	.sectionflags	@""
	.align	4
.nv.constant0._ZN7cutlass13device_kernelINS_4gemm6kernel13GemmUniversalIN4cute5tupleIJiiiiEEENS1_10collective13CollectiveMmaINS1_39MainloopSm90TmaGmmaRmemAWarpSpecializedILi7ENS5_IJNS4_1CILi1EEESB_SB_EEENS1_35KernelTmaWarpSpecializedCooperativeEEENS5_IJNSA_ILi128EEESF_NSA_ILi32EEEEEEfNS5_IJSB_llEEEfNS5_IJlSB_lEEENS4_8TiledMMAINS4_8MMA_AtomIJNS4_4SM904GMMA30MMA_64x128x8_F32TF32TF32_RS_TNILNSN_7ScaleInE1ELSP_1EEEEEENS4_6LayoutINS5_IJNSA_ILi2EEESB_SB_EEENS5_IJSB_NSA_ILi0EEESV_EEEEENS5_IJNS4_10UnderscoreESY_SY_EEEEENS4_13SM90_TMA_LOADENS4_14ComposedLayoutINS4_7SwizzleILi1ELi4ELi3EEENS4_18smem_ptr_flag_bitsILi32EEENSS_INS5_IJNSA_ILi8EEES17_EEENS5_IJSB_S17_EEEEEEENS4_9Copy_AtomIJNS4_39AutoVectorizingCopyWithAssumedAlignmentILi128EEEfEEENS4_8identityES11_NS12_INS13_ILi3ELi4ELi3EEES16_NSS_INS5_IJS17_SG_EEENS5_IJSG_SB_EEEEEEEvS1G_EENS_8epilogue10collective6detail29Sm90TmaWarpSpecializedAdapterINS1O_15DefaultEpilogueIfSJ_SJ_NS1N_6thread17LinearCombinationIfLi1EffLNS1S_9ScaleType4KindE0ELNS_15FloatRoundStyleE2EfEENS1_15EpilogueDefaultEEEEEvvEEEEvNT_6ParamsE:
	.zero		1664


//--------------------- SYMBOLS --------------------------

	.type		.nv.reservedSmem.offset0,@object
	.size		.nv.reservedSmem.offset0,0x4
	.type		__assertfail,@function
